//
// Generated by NVIDIA NVVM Compiler
//
// Compiler Build ID: CL-36424714
// Cuda compilation tools, release 13.0, V13.0.88
// Based on NVVM 20.0.0
//

.version 9.0
.target sm_100
.address_size 64

	// .globl	_Z11gemm_kernelPKfS0_Pfiiii
// _ZZ7softmaxPfifE5sdata has been demoted

.visible .entry _Z11gemm_kernelPKfS0_Pfiiii(
	.param .u64 .ptr .align 1 _Z11gemm_kernelPKfS0_Pfiiii_param_0,
	.param .u64 .ptr .align 1 _Z11gemm_kernelPKfS0_Pfiiii_param_1,
	.param .u64 .ptr .align 1 _Z11gemm_kernelPKfS0_Pfiiii_param_2,
	.param .u32 _Z11gemm_kernelPKfS0_Pfiiii_param_3,
	.param .u32 _Z11gemm_kernelPKfS0_Pfiiii_param_4,
	.param .u32 _Z11gemm_kernelPKfS0_Pfiiii_param_5,
	.param .u32 _Z11gemm_kernelPKfS0_Pfiiii_param_6
)
{
	.reg .pred 	%p<11>;
	.reg .b32 	%r<58>;
	.reg .b32 	%f<112>;
	.reg .b64 	%rd<27>;

	ld.param.u64 	%rd6, [_Z11gemm_kernelPKfS0_Pfiiii_param_0];
	ld.param.u64 	%rd7, [_Z11gemm_kernelPKfS0_Pfiiii_param_1];
	ld.param.u64 	%rd5, [_Z11gemm_kernelPKfS0_Pfiiii_param_2];
	ld.param.u32 	%r34, [_Z11gemm_kernelPKfS0_Pfiiii_param_3];
	ld.param.u32 	%r31, [_Z11gemm_kernelPKfS0_Pfiiii_param_4];
	ld.param.u32 	%r32, [_Z11gemm_kernelPKfS0_Pfiiii_param_5];
	ld.param.u32 	%r33, [_Z11gemm_kernelPKfS0_Pfiiii_param_6];
	cvta.to.global.u64 	%rd1, %rd7;
	cvta.to.global.u64 	%rd2, %rd6;
	mov.u32 	%r35, %ntid.x;
	mov.u32 	%r36, %ctaid.x;
	mov.u32 	%r37, %tid.x;
	mad.lo.s32 	%r1, %r35, %r36, %r37;
	mov.u32 	%r38, %ntid.y;
	mov.u32 	%r39, %ctaid.y;
	mov.u32 	%r40, %tid.y;
	mad.lo.s32 	%r41, %r38, %r39, %r40;
	max.s32 	%r42, %r1, %r41;
	setp.ge.s32 	%p1, %r42, %r34;
	@%p1 bra 	$L__BB0_15;
	setp.lt.s32 	%p2, %r31, 1;
	mov.f32 	%f111, 0f00000000;
	@%p2 bra 	$L__BB0_14;
	mul.lo.s32 	%r3, %r32, %r1;
	mul.lo.s32 	%r4, %r33, %r41;
	and.b32  	%r5, %r31, 15;
	setp.lt.u32 	%p3, %r31, 16;
	mov.f32 	%f111, 0f00000000;
	mov.b32 	%r53, 0;
	@%p3 bra 	$L__BB0_5;
	and.b32  	%r53, %r31, 2147483632;
	neg.s32 	%r51, %r53;
	add.s64 	%rd3, %rd2, 32;
	add.s64 	%rd4, %rd1, 32;
	mov.f32 	%f111, 0f00000000;
	mov.u32 	%r49, %r4;
	mov.u32 	%r50, %r3;
$L__BB0_4:
	.pragma "nounroll";
	mul.wide.s32 	%rd8, %r50, 4;
	add.s64 	%rd9, %rd3, %rd8;
	mul.wide.s32 	%rd10, %r49, 4;
	add.s64 	%rd11, %rd4, %rd10;
	ld.global.f32 	%f18, [%rd9+-32];
	ld.global.f32 	%f19, [%rd11+-32];
	fma.rn.f32 	%f20, %f18, %f19, %f111;
	ld.global.f32 	%f21, [%rd9+-28];
	ld.global.f32 	%f22, [%rd11+-28];
	fma.rn.f32 	%f23, %f21, %f22, %f20;
	ld.global.f32 	%f24, [%rd9+-24];
	ld.global.f32 	%f25, [%rd11+-24];
	fma.rn.f32 	%f26, %f24, %f25, %f23;
	ld.global.f32 	%f27, [%rd9+-20];
	ld.global.f32 	%f28, [%rd11+-20];
	fma.rn.f32 	%f29, %f27, %f28, %f26;
	ld.global.f32 	%f30, [%rd9+-16];
	ld.global.f32 	%f31, [%rd11+-16];
	fma.rn.f32 	%f32, %f30, %f31, %f29;
	ld.global.f32 	%f33, [%rd9+-12];
	ld.global.f32 	%f34, [%rd11+-12];
	fma.rn.f32 	%f35, %f33, %f34, %f32;
	ld.global.f32 	%f36, [%rd9+-8];
	ld.global.f32 	%f37, [%rd11+-8];
	fma.rn.f32 	%f38, %f36, %f37, %f35;
	ld.global.f32 	%f39, [%rd9+-4];
	ld.global.f32 	%f40, [%rd11+-4];
	fma.rn.f32 	%f41, %f39, %f40, %f38;
	ld.global.f32 	%f42, [%rd9];
	ld.global.f32 	%f43, [%rd11];
	fma.rn.f32 	%f44, %f42, %f43, %f41;
	ld.global.f32 	%f45, [%rd9+4];
	ld.global.f32 	%f46, [%rd11+4];
	fma.rn.f32 	%f47, %f45, %f46, %f44;
	ld.global.f32 	%f48, [%rd9+8];
	ld.global.f32 	%f49, [%rd11+8];
	fma.rn.f32 	%f50, %f48, %f49, %f47;
	ld.global.f32 	%f51, [%rd9+12];
	ld.global.f32 	%f52, [%rd11+12];
	fma.rn.f32 	%f53, %f51, %f52, %f50;
	ld.global.f32 	%f54, [%rd9+16];
	ld.global.f32 	%f55, [%rd11+16];
	fma.rn.f32 	%f56, %f54, %f55, %f53;
	ld.global.f32 	%f57, [%rd9+20];
	ld.global.f32 	%f58, [%rd11+20];
	fma.rn.f32 	%f59, %f57, %f58, %f56;
	ld.global.f32 	%f60, [%rd9+24];
	ld.global.f32 	%f61, [%rd11+24];
	fma.rn.f32 	%f62, %f60, %f61, %f59;
	ld.global.f32 	%f63, [%rd9+28];
	ld.global.f32 	%f64, [%rd11+28];
	fma.rn.f32 	%f111, %f63, %f64, %f62;
	add.s32 	%r51, %r51, 16;
	add.s32 	%r50, %r50, 16;
	add.s32 	%r49, %r49, 16;
	setp.ne.s32 	%p4, %r51, 0;
	@%p4 bra 	$L__BB0_4;
$L__BB0_5:
	setp.eq.s32 	%p5, %r5, 0;
	@%p5 bra 	$L__BB0_14;
	and.b32  	%r15, %r31, 7;
	setp.lt.u32 	%p6, %r5, 8;
	@%p6 bra 	$L__BB0_8;
	add.s32 	%r44, %r53, %r3;
	mul.wide.s32 	%rd12, %r44, 4;
	add.s64 	%rd13, %rd2, %rd12;
	ld.global.f32 	%f66, [%rd13];
	add.s32 	%r45, %r53, %r4;
	mul.wide.s32 	%rd14, %r45, 4;
	add.s64 	%rd15, %rd1, %rd14;
	ld.global.f32 	%f67, [%rd15];
	fma.rn.f32 	%f68, %f66, %f67, %f111;
	ld.global.f32 	%f69, [%rd13+4];
	ld.global.f32 	%f70, [%rd15+4];
	fma.rn.f32 	%f71, %f69, %f70, %f68;
	ld.global.f32 	%f72, [%rd13+8];
	ld.global.f32 	%f73, [%rd15+8];
	fma.rn.f32 	%f74, %f72, %f73, %f71;
	ld.global.f32 	%f75, [%rd13+12];
	ld.global.f32 	%f76, [%rd15+12];
	fma.rn.f32 	%f77, %f75, %f76, %f74;
	ld.global.f32 	%f78, [%rd13+16];
	ld.global.f32 	%f79, [%rd15+16];
	fma.rn.f32 	%f80, %f78, %f79, %f77;
	ld.global.f32 	%f81, [%rd13+20];
	ld.global.f32 	%f82, [%rd15+20];
	fma.rn.f32 	%f83, %f81, %f82, %f80;
	ld.global.f32 	%f84, [%rd13+24];
	ld.global.f32 	%f85, [%rd15+24];
	fma.rn.f32 	%f86, %f84, %f85, %f83;
	ld.global.f32 	%f87, [%rd13+28];
	ld.global.f32 	%f88, [%rd15+28];
	fma.rn.f32 	%f111, %f87, %f88, %f86;
	add.s32 	%r53, %r53, 8;
$L__BB0_8:
	setp.eq.s32 	%p7, %r15, 0;
	@%p7 bra 	$L__BB0_14;
	and.b32  	%r18, %r31, 3;
	setp.lt.u32 	%p8, %r15, 4;
	@%p8 bra 	$L__BB0_11;
	add.s32 	%r46, %r53, %r3;
	mul.wide.s32 	%rd16, %r46, 4;
	add.s64 	%rd17, %rd2, %rd16;
	ld.global.f32 	%f90, [%rd17];
	add.s32 	%r47, %r53, %r4;
	mul.wide.s32 	%rd18, %r47, 4;
	add.s64 	%rd19, %rd1, %rd18;
	ld.global.f32 	%f91, [%rd19];
	fma.rn.f32 	%f92, %f90, %f91, %f111;
	ld.global.f32 	%f93, [%rd17+4];
	ld.global.f32 	%f94, [%rd19+4];
	fma.rn.f32 	%f95, %f93, %f94, %f92;
	ld.global.f32 	%f96, [%rd17+8];
	ld.global.f32 	%f97, [%rd19+8];
	fma.rn.f32 	%f98, %f96, %f97, %f95;
	ld.global.f32 	%f99, [%rd17+12];
	ld.global.f32 	%f100, [%rd19+12];
	fma.rn.f32 	%f111, %f99, %f100, %f98;
	add.s32 	%r53, %r53, 4;
$L__BB0_11:
	setp.eq.s32 	%p9, %r18, 0;
	@%p9 bra 	$L__BB0_14;
	add.s32 	%r57, %r53, %r4;
	add.s32 	%r56, %r53, %r3;
	neg.s32 	%r55, %r18;
$L__BB0_13:
	.pragma "nounroll";
	mul.wide.s32 	%rd20, %r57, 4;
	add.s64 	%rd21, %rd1, %rd20;
	mul.wide.s32 	%rd22, %r56, 4;
	add.s64 	%rd23, %rd2, %rd22;
	ld.global.f32 	%f101, [%rd23];
	ld.global.f32 	%f102, [%rd21];
	fma.rn.f32 	%f111, %f101, %f102, %f111;
	add.s32 	%r57, %r57, 1;
	add.s32 	%r56, %r56, 1;
	add.s32 	%r55, %r55, 1;
	setp.ne.s32 	%p10, %r55, 0;
	@%p10 bra 	$L__BB0_13;
$L__BB0_14:
	mad.lo.s32 	%r48, %r34, %r1, %r41;
	cvta.to.global.u64 	%rd24, %rd5;
	mul.wide.s32 	%rd25, %r48, 4;
	add.s64 	%rd26, %rd24, %rd25;
	st.global.f32 	[%rd26], %f111;
$L__BB0_15:
	ret;

}
	// .globl	_Z7softmaxPfif
.visible .entry _Z7softmaxPfif(
	.param .u64 .ptr .align 1 _Z7softmaxPfif_param_0,
	.param .u32 _Z7softmaxPfif_param_1,
	.param .f32 _Z7softmaxPfif_param_2
)
{
	.reg .pred 	%p<27>;
	.reg .b32 	%r<97>;
	.reg .b32 	%f<133>;
	.reg .b64 	%rd<53>;
	// demoted variable
	.shared .align 4 .b8 _ZZ7softmaxPfifE5sdata[1024];
	ld.param.u64 	%rd15, [_Z7softmaxPfif_param_0];
	ld.param.u32 	%r33, [_Z7softmaxPfif_param_1];
	ld.param.f32 	%f16, [_Z7softmaxPfif_param_2];
	cvta.to.global.u64 	%rd1, %rd15;
	mov.u32 	%r34, %ctaid.x;
	mov.u32 	%r96, %tid.x;
	mov.u32 	%r2, %ntid.x;
	mul.lo.s32 	%r3, %r33, %r34;
	mul.wide.s32 	%rd16, %r3, 4;
	add.s64 	%rd2, %rd1, %rd16;
	setp.ge.s32 	%p1, %r96, %r33;
	mov.f32 	%f127, 0fE0AD78EC;
	@%p1 bra 	$L__BB1_6;
	add.s32 	%r35, %r96, %r2;
	max.u32 	%r36, %r33, %r35;
	setp.lt.u32 	%p2, %r35, %r33;
	selp.u32 	%r37, 1, 0, %p2;
	add.s32 	%r38, %r35, %r37;
	sub.s32 	%r39, %r36, %r38;
	div.u32 	%r40, %r39, %r2;
	add.s32 	%r4, %r40, %r37;
	and.b32  	%r41, %r4, 3;
	setp.eq.s32 	%p3, %r41, 3;
	mov.f32 	%f127, 0fE0AD78EC;
	mov.u32 	%r87, %r96;
	@%p3 bra 	$L__BB1_4;
	mul.wide.u32 	%rd18, %r96, 4;
	add.s64 	%rd19, %rd16, %rd18;
	add.s64 	%rd50, %rd1, %rd19;
	mul.wide.u32 	%rd4, %r2, 4;
	add.s32 	%r42, %r4, 1;
	and.b32  	%r43, %r42, 3;
	neg.s32 	%r85, %r43;
	mov.f32 	%f127, 0fE0AD78EC;
	mov.u32 	%r87, %r96;
$L__BB1_3:
	.pragma "nounroll";
	ld.global.f32 	%f21, [%rd50];
	mul.f32 	%f22, %f16, %f21;
	setp.gt.f32 	%p4, %f22, %f127;
	selp.f32 	%f127, %f22, %f127, %p4;
	add.s32 	%r87, %r87, %r2;
	add.s64 	%rd50, %rd50, %rd4;
	add.s32 	%r85, %r85, 1;
	setp.ne.s32 	%p5, %r85, 0;
	@%p5 bra 	$L__BB1_3;
$L__BB1_4:
	setp.lt.u32 	%p6, %r4, 3;
	@%p6 bra 	$L__BB1_6;
$L__BB1_5:
	mul.wide.u32 	%rd20, %r87, 4;
	add.s64 	%rd21, %rd2, %rd20;
	ld.global.f32 	%f23, [%rd21];
	mul.f32 	%f24, %f16, %f23;
	setp.gt.f32 	%p7, %f24, %f127;
	selp.f32 	%f25, %f24, %f127, %p7;
	add.s32 	%r44, %r87, %r2;
	mul.wide.u32 	%rd22, %r44, 4;
	add.s64 	%rd23, %rd2, %rd22;
	ld.global.f32 	%f26, [%rd23];
	mul.f32 	%f27, %f16, %f26;
	setp.gt.f32 	%p8, %f27, %f25;
	selp.f32 	%f28, %f27, %f25, %p8;
	add.s32 	%r45, %r44, %r2;
	mul.wide.u32 	%rd24, %r45, 4;
	add.s64 	%rd25, %rd2, %rd24;
	ld.global.f32 	%f29, [%rd25];
	mul.f32 	%f30, %f16, %f29;
	setp.gt.f32 	%p9, %f30, %f28;
	selp.f32 	%f31, %f30, %f28, %p9;
	add.s32 	%r46, %r45, %r2;
	mul.wide.u32 	%rd26, %r46, 4;
	add.s64 	%rd27, %rd2, %rd26;
	ld.global.f32 	%f32, [%rd27];
	mul.f32 	%f33, %f16, %f32;
	setp.gt.f32 	%p10, %f33, %f31;
	selp.f32 	%f127, %f33, %f31, %p10;
	add.s32 	%r87, %r46, %r2;
	setp.lt.s32 	%p11, %r87, %r33;
	@%p11 bra 	$L__BB1_5;
$L__BB1_6:
	setp.ge.s32 	%p12, %r96, %r33;
	shl.b32 	%r47, %r96, 2;
	mov.u32 	%r48, _ZZ7softmaxPfifE5sdata;
	add.s32 	%r13, %r48, %r47;
	st.shared.f32 	[%r13], %f127;
	bar.sync 	0;
	mov.f32 	%f132, 0f00000000;
	@%p12 bra 	$L__BB1_12;
	add.s32 	%r49, %r96, %r2;
	max.u32 	%r50, %r33, %r49;
	setp.lt.u32 	%p13, %r49, %r33;
	selp.u32 	%r51, 1, 0, %p13;
	add.s32 	%r52, %r49, %r51;
	sub.s32 	%r53, %r50, %r52;
	div.u32 	%r54, %r53, %r2;
	add.s32 	%r14, %r54, %r51;
	and.b32  	%r55, %r14, 3;
	setp.eq.s32 	%p14, %r55, 3;
	mov.f32 	%f132, 0f00000000;
	mov.u32 	%r91, %r96;
	@%p14 bra 	$L__BB1_10;
	mul.wide.u32 	%rd29, %r96, 4;
	add.s64 	%rd30, %rd16, %rd29;
	add.s64 	%rd51, %rd1, %rd30;
	mul.wide.u32 	%rd8, %r2, 4;
	add.s32 	%r56, %r14, 1;
	and.b32  	%r57, %r56, 3;
	neg.s32 	%r89, %r57;
	mov.f32 	%f132, 0f00000000;
	mov.u32 	%r91, %r96;
$L__BB1_9:
	.pragma "nounroll";
	ld.global.f32 	%f38, [%rd51];
	mul.f32 	%f39, %f16, %f38;
	sub.f32 	%f40, %f39, %f127;
	fma.rn.f32 	%f41, %f40, 0f3BBB989D, 0f3F000000;
	cvt.sat.f32.f32 	%f42, %f41;
	mov.f32 	%f43, 0f4B400001;
	mov.f32 	%f44, 0f437C0000;
	fma.rm.f32 	%f45, %f42, %f44, %f43;
	add.f32 	%f46, %f45, 0fCB40007F;
	neg.f32 	%f47, %f46;
	fma.rn.f32 	%f48, %f40, 0f3FB8AA3B, %f47;
	fma.rn.f32 	%f49, %f40, 0f32A57060, %f48;
	mov.b32 	%r58, %f45;
	shl.b32 	%r59, %r58, 23;
	mov.b32 	%f50, %r59;
	ex2.approx.ftz.f32 	%f51, %f49;
	mul.f32 	%f52, %f51, %f50;
	st.global.f32 	[%rd51], %f52;
	add.f32 	%f132, %f132, %f52;
	add.s32 	%r91, %r91, %r2;
	add.s64 	%rd51, %rd51, %rd8;
	add.s32 	%r89, %r89, 1;
	setp.ne.s32 	%p15, %r89, 0;
	@%p15 bra 	$L__BB1_9;
$L__BB1_10:
	setp.lt.u32 	%p16, %r14, 3;
	@%p16 bra 	$L__BB1_12;
$L__BB1_11:
	mul.wide.u32 	%rd31, %r91, 4;
	add.s64 	%rd32, %rd2, %rd31;
	ld.global.f32 	%f53, [%rd32];
	mul.f32 	%f54, %f16, %f53;
	sub.f32 	%f55, %f54, %f127;
	fma.rn.f32 	%f56, %f55, 0f3BBB989D, 0f3F000000;
	cvt.sat.f32.f32 	%f57, %f56;
	mov.f32 	%f58, 0f4B400001;
	mov.f32 	%f59, 0f437C0000;
	fma.rm.f32 	%f60, %f57, %f59, %f58;
	add.f32 	%f61, %f60, 0fCB40007F;
	neg.f32 	%f62, %f61;
	fma.rn.f32 	%f63, %f55, 0f3FB8AA3B, %f62;
	fma.rn.f32 	%f64, %f55, 0f32A57060, %f63;
	mov.b32 	%r60, %f60;
	shl.b32 	%r61, %r60, 23;
	mov.b32 	%f65, %r61;
	ex2.approx.ftz.f32 	%f66, %f64;
	mul.f32 	%f67, %f66, %f65;
	st.global.f32 	[%rd32], %f67;
	add.f32 	%f68, %f132, %f67;
	add.s32 	%r62, %r91, %r2;
	mul.wide.u32 	%rd33, %r62, 4;
	add.s64 	%rd34, %rd2, %rd33;
	ld.global.f32 	%f69, [%rd34];
	mul.f32 	%f70, %f16, %f69;
	sub.f32 	%f71, %f70, %f127;
	fma.rn.f32 	%f72, %f71, 0f3BBB989D, 0f3F000000;
	cvt.sat.f32.f32 	%f73, %f72;
	fma.rm.f32 	%f74, %f73, %f59, %f58;
	add.f32 	%f75, %f74, 0fCB40007F;
	neg.f32 	%f76, %f75;
	fma.rn.f32 	%f77, %f71, 0f3FB8AA3B, %f76;
	fma.rn.f32 	%f78, %f71, 0f32A57060, %f77;
	mov.b32 	%r63, %f74;
	shl.b32 	%r64, %r63, 23;
	mov.b32 	%f79, %r64;
	ex2.approx.ftz.f32 	%f80, %f78;
	mul.f32 	%f81, %f80, %f79;
	st.global.f32 	[%rd34], %f81;
	add.f32 	%f82, %f68, %f81;
	add.s32 	%r65, %r62, %r2;
	mul.wide.u32 	%rd35, %r65, 4;
	add.s64 	%rd36, %rd2, %rd35;
	ld.global.f32 	%f83, [%rd36];
	mul.f32 	%f84, %f16, %f83;
	sub.f32 	%f85, %f84, %f127;
	fma.rn.f32 	%f86, %f85, 0f3BBB989D, 0f3F000000;
	cvt.sat.f32.f32 	%f87, %f86;
	fma.rm.f32 	%f88, %f87, %f59, %f58;
	add.f32 	%f89, %f88, 0fCB40007F;
	neg.f32 	%f90, %f89;
	fma.rn.f32 	%f91, %f85, 0f3FB8AA3B, %f90;
	fma.rn.f32 	%f92, %f85, 0f32A57060, %f91;
	mov.b32 	%r66, %f88;
	shl.b32 	%r67, %r66, 23;
	mov.b32 	%f93, %r67;
	ex2.approx.ftz.f32 	%f94, %f92;
	mul.f32 	%f95, %f94, %f93;
	st.global.f32 	[%rd36], %f95;
	add.f32 	%f96, %f82, %f95;
	add.s32 	%r68, %r65, %r2;
	mul.wide.u32 	%rd37, %r68, 4;
	add.s64 	%rd38, %rd2, %rd37;
	ld.global.f32 	%f97, [%rd38];
	mul.f32 	%f98, %f16, %f97;
	sub.f32 	%f99, %f98, %f127;
	fma.rn.f32 	%f100, %f99, 0f3BBB989D, 0f3F000000;
	cvt.sat.f32.f32 	%f101, %f100;
	fma.rm.f32 	%f102, %f101, %f59, %f58;
	add.f32 	%f103, %f102, 0fCB40007F;
	neg.f32 	%f104, %f103;
	fma.rn.f32 	%f105, %f99, 0f3FB8AA3B, %f104;
	fma.rn.f32 	%f106, %f99, 0f32A57060, %f105;
	mov.b32 	%r69, %f102;
	shl.b32 	%r70, %r69, 23;
	mov.b32 	%f107, %r70;
	ex2.approx.ftz.f32 	%f108, %f106;
	mul.f32 	%f109, %f108, %f107;
	st.global.f32 	[%rd38], %f109;
	add.f32 	%f132, %f96, %f109;
	add.s32 	%r91, %r68, %r2;
	setp.lt.s32 	%p17, %r91, %r33;
	@%p17 bra 	$L__BB1_11;
$L__BB1_12:
	st.shared.f32 	[%r13], %f132;
	bar.sync 	0;
	setp.lt.u32 	%p18, %r2, 2;
	@%p18 bra 	$L__BB1_17;
	mov.u32 	%r93, %r2;
$L__BB1_14:
	shr.u32 	%r24, %r93, 1;
	setp.ge.u32 	%p19, %r96, %r24;
	@%p19 bra 	$L__BB1_16;
	shl.b32 	%r71, %r24, 2;
	add.s32 	%r72, %r13, %r71;
	ld.shared.f32 	%f110, [%r72];
	ld.shared.f32 	%f111, [%r13];
	add.f32 	%f112, %f110, %f111;
	st.shared.f32 	[%r13], %f112;
$L__BB1_16:
	bar.sync 	0;
	setp.gt.u32 	%p20, %r93, 3;
	mov.u32 	%r93, %r24;
	@%p20 bra 	$L__BB1_14;
$L__BB1_17:
	setp.ge.s32 	%p21, %r96, %r33;
	ld.shared.f32 	%f15, [_ZZ7softmaxPfifE5sdata];
	@%p21 bra 	$L__BB1_23;
	add.s32 	%r73, %r96, %r2;
	max.s32 	%r74, %r33, %r73;
	setp.lt.s32 	%p22, %r73, %r33;
	selp.u32 	%r75, 1, 0, %p22;
	add.s32 	%r76, %r73, %r75;
	sub.s32 	%r77, %r74, %r76;
	div.u32 	%r78, %r77, %r2;
	add.s32 	%r25, %r78, %r75;
	and.b32  	%r79, %r25, 3;
	setp.eq.s32 	%p23, %r79, 3;
	@%p23 bra 	$L__BB1_21;
	add.s32 	%r80, %r25, 1;
	and.b32  	%r81, %r80, 3;
	mul.wide.u32 	%rd40, %r96, 4;
	add.s64 	%rd41, %rd16, %rd40;
	add.s64 	%rd52, %rd1, %rd41;
	mul.wide.u32 	%rd12, %r2, 4;
	neg.s32 	%r94, %r81;
	mad.lo.s32 	%r96, %r2, %r81, %r96;
$L__BB1_20:
	.pragma "nounroll";
	ld.global.f32 	%f113, [%rd52];
	div.rn.f32 	%f114, %f113, %f15;
	st.global.f32 	[%rd52], %f114;
	add.s64 	%rd52, %rd52, %rd12;
	add.s32 	%r94, %r94, 1;
	setp.ne.s32 	%p24, %r94, 0;
	@%p24 bra 	$L__BB1_20;
$L__BB1_21:
	setp.lt.u32 	%p25, %r25, 3;
	@%p25 bra 	$L__BB1_23;
$L__BB1_22:
	mul.wide.u32 	%rd42, %r96, 4;
	add.s64 	%rd43, %rd2, %rd42;
	ld.global.f32 	%f115, [%rd43];
	div.rn.f32 	%f116, %f115, %f15;
	st.global.f32 	[%rd43], %f116;
	add.s32 	%r82, %r96, %r2;
	mul.wide.u32 	%rd44, %r82, 4;
	add.s64 	%rd45, %rd2, %rd44;
	ld.global.f32 	%f117, [%rd45];
	div.rn.f32 	%f118, %f117, %f15;
	st.global.f32 	[%rd45], %f118;
	add.s32 	%r83, %r82, %r2;
	mul.wide.u32 	%rd46, %r83, 4;
	add.s64 	%rd47, %rd2, %rd46;
	ld.global.f32 	%f119, [%rd47];
	div.rn.f32 	%f120, %f119, %f15;
	st.global.f32 	[%rd47], %f120;
	add.s32 	%r84, %r83, %r2;
	mul.wide.u32 	%rd48, %r84, 4;
	add.s64 	%rd49, %rd2, %rd48;
	ld.global.f32 	%f121, [%rd49];
	div.rn.f32 	%f122, %f121, %f15;
	st.global.f32 	[%rd49], %f122;
	add.s32 	%r96, %r84, %r2;
	setp.lt.s32 	%p26, %r96, %r33;
	@%p26 bra 	$L__BB1_22;
$L__BB1_23:
	ret;

}
	// .globl	_Z28matmul_softmax_output_kernelPfPKfS_iii
.visible .entry _Z28matmul_softmax_output_kernelPfPKfS_iii(
	.param .u64 .ptr .align 1 _Z28matmul_softmax_output_kernelPfPKfS_iii_param_0,
	.param .u64 .ptr .align 1 _Z28matmul_softmax_output_kernelPfPKfS_iii_param_1,
	.param .u64 .ptr .align 1 _Z28matmul_softmax_output_kernelPfPKfS_iii_param_2,
	.param .u32 _Z28matmul_softmax_output_kernelPfPKfS_iii_param_3,
	.param .u32 _Z28matmul_softmax_output_kernelPfPKfS_iii_param_4,
	.param .u32 _Z28matmul_softmax_output_kernelPfPKfS_iii_param_5
)
{
	.reg .pred 	%p<11>;
	.reg .b32 	%r<32>;
	.reg .b32 	%f<68>;
	.reg .b64 	%rd<50>;

	ld.param.u64 	%rd8, [_Z28matmul_softmax_output_kernelPfPKfS_iii_param_0];
	ld.param.u64 	%rd9, [_Z28matmul_softmax_output_kernelPfPKfS_iii_param_1];
	ld.param.u64 	%rd7, [_Z28matmul_softmax_output_kernelPfPKfS_iii_param_2];
	ld.param.u32 	%r17, [_Z28matmul_softmax_output_kernelPfPKfS_iii_param_3];
	ld.param.u32 	%r19, [_Z28matmul_softmax_output_kernelPfPKfS_iii_param_4];
	ld.param.u32 	%r18, [_Z28matmul_softmax_output_kernelPfPKfS_iii_param_5];
	cvta.to.global.u64 	%rd1, %rd9;
	cvta.to.global.u64 	%rd2, %rd8;
	mov.u32 	%r1, %ctaid.x;
	mov.u32 	%r2, %tid.x;
	setp.ge.s32 	%p1, %r2, %r19;
	@%p1 bra 	$L__BB2_14;
	mul.lo.s32 	%r20, %r17, %r1;
	cvt.s64.s32 	%rd3, %r20;
	setp.lt.s32 	%p2, %r17, 1;
	mov.f32 	%f67, 0f00000000;
	@%p2 bra 	$L__BB2_13;
	and.b32  	%r3, %r17, 7;
	setp.lt.u32 	%p3, %r17, 8;
	mov.f32 	%f67, 0f00000000;
	mov.b32 	%r30, 0;
	@%p3 bra 	$L__BB2_5;
	and.b32  	%r30, %r17, 2147483640;
	neg.s32 	%r28, %r30;
	shl.b32 	%r6, %r18, 3;
	shl.b64 	%rd10, %rd3, 2;
	add.s64 	%rd11, %rd10, %rd2;
	add.s64 	%rd49, %rd11, 16;
	mov.f32 	%f67, 0f00000000;
	mul.wide.s32 	%rd14, %r18, 4;
	mov.u32 	%r27, %r2;
$L__BB2_4:
	.pragma "nounroll";
	ld.global.f32 	%f17, [%rd49+-16];
	mul.wide.s32 	%rd12, %r27, 4;
	add.s64 	%rd13, %rd1, %rd12;
	ld.global.f32 	%f18, [%rd13];
	fma.rn.f32 	%f19, %f17, %f18, %f67;
	ld.global.f32 	%f20, [%rd49+-12];
	add.s64 	%rd15, %rd13, %rd14;
	ld.global.f32 	%f21, [%rd15];
	fma.rn.f32 	%f22, %f20, %f21, %f19;
	ld.global.f32 	%f23, [%rd49+-8];
	add.s64 	%rd16, %rd15, %rd14;
	ld.global.f32 	%f24, [%rd16];
	fma.rn.f32 	%f25, %f23, %f24, %f22;
	ld.global.f32 	%f26, [%rd49+-4];
	add.s64 	%rd17, %rd16, %rd14;
	ld.global.f32 	%f27, [%rd17];
	fma.rn.f32 	%f28, %f26, %f27, %f25;
	ld.global.f32 	%f29, [%rd49];
	add.s64 	%rd18, %rd17, %rd14;
	ld.global.f32 	%f30, [%rd18];
	fma.rn.f32 	%f31, %f29, %f30, %f28;
	ld.global.f32 	%f32, [%rd49+4];
	add.s64 	%rd19, %rd18, %rd14;
	ld.global.f32 	%f33, [%rd19];
	fma.rn.f32 	%f34, %f32, %f33, %f31;
	ld.global.f32 	%f35, [%rd49+8];
	add.s64 	%rd20, %rd19, %rd14;
	ld.global.f32 	%f36, [%rd20];
	fma.rn.f32 	%f37, %f35, %f36, %f34;
	ld.global.f32 	%f38, [%rd49+12];
	add.s64 	%rd21, %rd20, %rd14;
	ld.global.f32 	%f39, [%rd21];
	fma.rn.f32 	%f67, %f38, %f39, %f37;
	add.s32 	%r28, %r28, 8;
	add.s32 	%r27, %r27, %r6;
	add.s64 	%rd49, %rd49, 32;
	setp.ne.s32 	%p4, %r28, 0;
	@%p4 bra 	$L__BB2_4;
$L__BB2_5:
	setp.eq.s32 	%p5, %r3, 0;
	@%p5 bra 	$L__BB2_13;
	and.b32  	%r12, %r17, 3;
	setp.lt.u32 	%p6, %r3, 4;
	@%p6 bra 	$L__BB2_8;
	cvt.u64.u32 	%rd22, %r30;
	add.s64 	%rd23, %rd22, %rd3;
	shl.b64 	%rd24, %rd23, 2;
	add.s64 	%rd25, %rd2, %rd24;
	ld.global.f32 	%f41, [%rd25];
	mad.lo.s32 	%r22, %r30, %r18, %r2;
	mul.wide.s32 	%rd26, %r22, 4;
	add.s64 	%rd27, %rd1, %rd26;
	ld.global.f32 	%f42, [%rd27];
	fma.rn.f32 	%f43, %f41, %f42, %f67;
	ld.global.f32 	%f44, [%rd25+4];
	mul.wide.s32 	%rd28, %r18, 4;
	add.s64 	%rd29, %rd27, %rd28;
	ld.global.f32 	%f45, [%rd29];
	fma.rn.f32 	%f46, %f44, %f45, %f43;
	ld.global.f32 	%f47, [%rd25+8];
	add.s64 	%rd30, %rd29, %rd28;
	ld.global.f32 	%f48, [%rd30];
	fma.rn.f32 	%f49, %f47, %f48, %f46;
	ld.global.f32 	%f50, [%rd25+12];
	add.s64 	%rd31, %rd30, %rd28;
	ld.global.f32 	%f51, [%rd31];
	fma.rn.f32 	%f67, %f50, %f51, %f49;
	add.s32 	%r30, %r30, 4;
$L__BB2_8:
	setp.eq.s32 	%p7, %r12, 0;
	@%p7 bra 	$L__BB2_13;
	setp.eq.s32 	%p8, %r12, 1;
	@%p8 bra 	$L__BB2_11;
	cvt.u64.u32 	%rd32, %r30;
	add.s64 	%rd33, %rd32, %rd3;
	shl.b64 	%rd34, %rd33, 2;
	add.s64 	%rd35, %rd2, %rd34;
	ld.global.f32 	%f53, [%rd35];
	mad.lo.s32 	%r23, %r30, %r18, %r2;
	mul.wide.s32 	%rd36, %r23, 4;
	add.s64 	%rd37, %rd1, %rd36;
	ld.global.f32 	%f54, [%rd37];
	fma.rn.f32 	%f55, %f53, %f54, %f67;
	ld.global.f32 	%f56, [%rd35+4];
	mul.wide.s32 	%rd38, %r18, 4;
	add.s64 	%rd39, %rd37, %rd38;
	ld.global.f32 	%f57, [%rd39];
	fma.rn.f32 	%f67, %f56, %f57, %f55;
	add.s32 	%r30, %r30, 2;
$L__BB2_11:
	and.b32  	%r24, %r17, 1;
	setp.eq.b32 	%p9, %r24, 1;
	not.pred 	%p10, %p9;
	@%p10 bra 	$L__BB2_13;
	cvt.u64.u32 	%rd40, %r30;
	add.s64 	%rd41, %rd40, %rd3;
	shl.b64 	%rd42, %rd41, 2;
	add.s64 	%rd43, %rd2, %rd42;
	ld.global.f32 	%f58, [%rd43];
	mad.lo.s32 	%r25, %r30, %r18, %r2;
	mul.wide.s32 	%rd44, %r25, 4;
	add.s64 	%rd45, %rd1, %rd44;
	ld.global.f32 	%f59, [%rd45];
	fma.rn.f32 	%f67, %f58, %f59, %f67;
$L__BB2_13:
	mad.lo.s32 	%r26, %r18, %r1, %r2;
	cvta.to.global.u64 	%rd46, %rd7;
	mul.wide.s32 	%rd47, %r26, 4;
	add.s64 	%rd48, %rd46, %rd47;
	st.global.f32 	[%rd48], %f67;
$L__BB2_14:
	ret;

}


// ===== COMPILED SASS (sm_100) =====

	.target	sm_100

	.elftype	@"ET_EXEC"


//--------------------- .note.nv.tkinfo           --------------------------
	.section	.note.nv.tkinfo,"",@"SHT_NOTE"
	.sectionflags	@"SHF_NOTE_NV_TKINFO"
	.tkinfo
        /*0018*/ 	.word	0x00000002
        /*0030*/ 	.string	""
        /*0030*/ 	.string	"ptxas"
        /*0030*/ 	.string	"Cuda compilation tools, release 13.0, V13.0.88"
        /*0030*/ 	.string	"Build cuda_13.0.r13.0/compiler.36424714_0"
        /*0030*/ 	.string	"-arch sm_100 -m 64 "



//--------------------- .note.nv.cuinfo           --------------------------
	.section	.note.nv.cuinfo,"",@"SHT_NOTE"
	.sectionflags	@"SHF_NOTE_NV_CUINFO"
        /*0018*/ 	.short	0x0002
        /*001a*/ 	.short	0x0064
        /*001c*/ 	.short	0x0082
	.zero		2


//--------------------- .nv.info                  --------------------------
	.section	.nv.info,"",@"SHT_CUDA_INFO"
	.align	4


	//----- nvinfo : EIATTR_REGCOUNT
	.align		4
        /*0000*/ 	.byte	0x04, 0x2f
        /*0002*/ 	.short	(.L_1 - .L_0)
	.align		4
.L_0:
        /*0004*/ 	.word	index@(_Z11gemm_kernelPKfS0_Pfiiii)
        /*0008*/ 	.word	0x00000020


	//----- nvinfo : EIATTR_FRAME_SIZE
	.align		4
.L_1:
        /*000c*/ 	.byte	0x04, 0x11
        /*000e*/ 	.short	(.L_3 - .L_2)
	.align		4
.L_2:
        /*0010*/ 	.word	index@(_Z11gemm_kernelPKfS0_Pfiiii)
        /*0014*/ 	.word	0x00000000


	//----- nvinfo : EIATTR_REGCOUNT
	.align		4
.L_3:
        /*0018*/ 	.byte	0x04, 0x2f
        /*001a*/ 	.short	(.L_5 - .L_4)
	.align		4
.L_4:
        /*001c*/ 	.word	index@(_Z7softmaxPfif)
        /*0020*/ 	.word	0x0000001c


	//----- nvinfo : EIATTR_FRAME_SIZE
	.align		4
.L_5:
        /*0024*/ 	.byte	0x04, 0x11
        /*0026*/ 	.short	(.L_7 - .L_6)
	.align		4
.L_6:
        /*0028*/ 	.word	index@($__internal_0_$__cuda_sm3x_div_rn_noftz_f32_slowpath)
        /*002c*/ 	.word	0x00000000


	//----- nvinfo : EIATTR_FRAME_SIZE
	.align		4
.L_7:
        /*0030*/ 	.byte	0x04, 0x11
        /*0032*/ 	.short	(.L_9 - .L_8)
	.align		4
.L_8:
        /*0034*/ 	.word	index@(_Z7softmaxPfif)
        /*0038*/ 	.word	0x00000000


	//----- nvinfo : EIATTR_REGCOUNT
	.align		4
.L_9:
        /*003c*/ 	.byte	0x04, 0x2f
        /*003e*/ 	.short	(.L_11 - .L_10)
	.align		4
.L_10:
        /*0040*/ 	.word	index@(_Z28matmul_softmax_output_kernelPfPKfS_iii)
        /*0044*/ 	.word	0x00000020


	//----- nvinfo : EIATTR_FRAME_SIZE
	.align		4
.L_11:
        /*0048*/ 	.byte	0x04, 0x11
        /*004a*/ 	.short	(.L_13 - .L_12)
	.align		4
.L_12:
        /*004c*/ 	.word	index@(_Z28matmul_softmax_output_kernelPfPKfS_iii)
        /*0050*/ 	.word	0x00000000


	//----- nvinfo : EIATTR_MIN_STACK_SIZE
	.align		4
.L_13:
        /*0054*/ 	.byte	0x04, 0x12
        /*0056*/ 	.short	(.L_15 - .L_14)
	.align		4
.L_14:
        /*0058*/ 	.word	index@(_Z28matmul_softmax_output_kernelPfPKfS_iii)
        /*005c*/ 	.word	0x00000000


	//----- nvinfo : EIATTR_MIN_STACK_SIZE
	.align		4
.L_15:
        /*0060*/ 	.byte	0x04, 0x12
        /*0062*/ 	.short	(.L_17 - .L_16)
	.align		4
.L_16:
        /*0064*/ 	.word	index@(_Z7softmaxPfif)
        /*0068*/ 	.word	0x00000000


	//----- nvinfo : EIATTR_MIN_STACK_SIZE
	.align		4
.L_17:
        /*006c*/ 	.byte	0x04, 0x12
        /*006e*/ 	.short	(.L_19 - .L_18)
	.align		4
.L_18:
        /*0070*/ 	.word	index@(_Z11gemm_kernelPKfS0_Pfiiii)
        /*0074*/ 	.word	0x00000000
.L_19:


//--------------------- .nv.compat                --------------------------
	.section	.nv.compat,"",@"SHT_CUDA_COMPAT_INFO"
	.align	4
        /*0000*/ 	.byte	0x02, 0x09, 0x00, 0x00, 0x02, 0x02, 0x01, 0x00, 0x02, 0x05, 0x05, 0x00, 0x03, 0x07, 0x01, 0x01
        /*0010*/ 	.byte	0x02, 0x03, 0x00, 0x00, 0x02, 0x06, 0x01, 0x00, 0x04, 0x0b, 0x08, 0x00, 0x01, 0x00, 0x00, 0x00
        /*0020*/ 	.byte	0x00, 0x00, 0x00, 0x00


//--------------------- .nv.info._Z28matmul_softmax_output_kernelPfPKfS_iii --------------------------
	.section	.nv.info._Z28matmul_softmax_output_kernelPfPKfS_iii,"",@"SHT_CUDA_INFO"
	.sectionflags	@""
	.align	4


	//----- nvinfo : EIATTR_CUDA_API_VERSION
	.align		4
        /*0000*/ 	.byte	0x04, 0x37
        /*0002*/ 	.short	(.L_21 - .L_20)
.L_20:
        /*0004*/ 	.word	0x00000082


	//----- nvinfo : EIATTR_KPARAM_INFO
	.align		4
.L_21:
        /*0008*/ 	.byte	0x04, 0x17
        /*000a*/ 	.short	(.L_23 - .L_22)
.L_22:
        /*000c*/ 	.word	0x00000000
        /*0010*/ 	.short	0x0005
        /*0012*/ 	.short	0x0020
        /*0014*/ 	.byte	0x00, 0xf0, 0x11, 0x00


	//----- nvinfo : EIATTR_KPARAM_INFO
	.align		4
.L_23:
        /*0018*/ 	.byte	0x04, 0x17
        /*001a*/ 	.short	(.L_25 - .L_24)
.L_24:
        /*001c*/ 	.word	0x00000000
        /*0020*/ 	.short	0x0004
        /*0022*/ 	.short	0x001c
        /*0024*/ 	.byte	0x00, 0xf0, 0x11, 0x00


	//----- nvinfo : EIATTR_KPARAM_INFO
	.align		4
.L_25:
        /*0028*/ 	.byte	0x04, 0x17
        /*002a*/ 	.short	(.L_27 - .L_26)
.L_26:
        /*002c*/ 	.word	0x00000000
        /*0030*/ 	.short	0x0003
        /*0032*/ 	.short	0x0018
        /*0034*/ 	.byte	0x00, 0xf0, 0x11, 0x00


	//----- nvinfo : EIATTR_KPARAM_INFO
	.align		4
.L_27:
        /*0038*/ 	.byte	0x04, 0x17
        /*003a*/ 	.short	(.L_29 - .L_28)
.L_28:
        /*003c*/ 	.word	0x00000000
        /*0040*/ 	.short	0x0002
        /*0042*/ 	.short	0x0010
        /*0044*/ 	.byte	0x00, 0xf5, 0x21, 0x00


	//----- nvinfo : EIATTR_KPARAM_INFO
	.align		4
.L_29:
        /*0048*/ 	.byte	0x04, 0x17
        /*004a*/ 	.short	(.L_31 - .L_30)
.L_30:
        /*004c*/ 	.word	0x00000000
        /*0050*/ 	.short	0x0001
        /*0052*/ 	.short	0x0008
        /*0054*/ 	.byte	0x00, 0xf5, 0x21, 0x00


	//----- nvinfo : EIATTR_KPARAM_INFO
	.align		4
.L_31:
        /*0058*/ 	.byte	0x04, 0x17
        /*005a*/ 	.short	(.L_33 - .L_32)
.L_32:
        /*005c*/ 	.word	0x00000000
        /*0060*/ 	.short	0x0000
        /*0062*/ 	.short	0x0000
        /*0064*/ 	.byte	0x00, 0xf5, 0x21, 0x00


	//----- nvinfo : EIATTR_SPARSE_MMA_MASK
	.align		4
.L_33:
        /*0068*/ 	.byte	0x03, 0x50
        /*006a*/ 	.short	0x0000


	//----- nvinfo : EIATTR_MAXREG_COUNT
	.align		4
        /*006c*/ 	.byte	0x03, 0x1b
        /*006e*/ 	.short	0x00ff


	//----- nvinfo : EIATTR_MERCURY_ISA_VERSION
	.align		4
        /*0070*/ 	.byte	0x03, 0x5f
        /*0072*/ 	.short	0x0101


	//----- nvinfo : EIATTR_VRC_CTA_INIT_COUNT
	.align		4
        /*0074*/ 	.byte	0x02, 0x4a
	.zero		1
	.zero		1


	//----- nvinfo : EIATTR_EXIT_INSTR_OFFSETS
	.align		4
        /*0078*/ 	.byte	0x04, 0x1c
        /*007a*/ 	.short	(.L_35 - .L_34)


	//   ....[0]....
.L_34:
        /*007c*/ 	.word	0x00000040


	//   ....[1]....
        /*0080*/ 	.word	0x000008a0


	//----- nvinfo : EIATTR_CBANK_PARAM_SIZE
	.align		4
.L_35:
        /*0084*/ 	.byte	0x03, 0x19
        /*0086*/ 	.short	0x0024


	//----- nvinfo : EIATTR_PARAM_CBANK
	.align		4
        /*0088*/ 	.byte	0x04, 0x0a
        /*008a*/ 	.short	(.L_37 - .L_36)
	.align		4
.L_36:
        /*008c*/ 	.word	index@(.nv.constant0._Z28matmul_softmax_output_kernelPfPKfS_iii)
        /*0090*/ 	.short	0x0380
        /*0092*/ 	.short	0x0024


	//----- nvinfo : EIATTR_SW_WAR
	.align		4
.L_37:
        /*0094*/ 	.byte	0x04, 0x36
        /*0096*/ 	.short	(.L_39 - .L_38)
.L_38:
        /*0098*/ 	.word	0x00000008
.L_39:


//--------------------- .nv.info._Z7softmaxPfif   --------------------------
	.section	.nv.info._Z7softmaxPfif,"",@"SHT_CUDA_INFO"
	.sectionflags	@""
	.align	4


	//----- nvinfo : EIATTR_CUDA_API_VERSION
	.align		4
        /*0000*/ 	.byte	0x04, 0x37
        /*0002*/ 	.short	(.L_41 - .L_40)
.L_40:
        /*0004*/ 	.word	0x00000082


	//----- nvinfo : EIATTR_KPARAM_INFO
	.align		4
.L_41:
        /*0008*/ 	.byte	0x04, 0x17
        /*000a*/ 	.short	(.L_43 - .L_42)
.L_42:
        /*000c*/ 	.word	0x00000000
        /*0010*/ 	.short	0x0002
        /*0012*/ 	.short	0x000c
        /*0014*/ 	.byte	0x00, 0xf0, 0x11, 0x00


	//----- nvinfo : EIATTR_KPARAM_INFO
	.align		4
.L_43:
        /*0018*/ 	.byte	0x04, 0x17
        /*001a*/ 	.short	(.L_45 - .L_44)
.L_44:
        /*001c*/ 	.word	0x00000000
        /*0020*/ 	.short	0x0001
        /*0022*/ 	.short	0x0008
        /*0024*/ 	.byte	0x00, 0xf0, 0x11, 0x00


	//----- nvinfo : EIATTR_KPARAM_INFO
	.align		4
.L_45:
        /*0028*/ 	.byte	0x04, 0x17
        /*002a*/ 	.short	(.L_47 - .L_46)
.L_46:
        /*002c*/ 	.word	0x00000000
        /*0030*/ 	.short	0x0000
        /*0032*/ 	.short	0x0000
        /*0034*/ 	.byte	0x00, 0xf5, 0x21, 0x00


	//----- nvinfo : EIATTR_SPARSE_MMA_MASK
	.align		4
.L_47:
        /*0038*/ 	.byte	0x03, 0x50
        /*003a*/ 	.short	0x0000


	//----- nvinfo : EIATTR_MAXREG_COUNT
	.align		4
        /*003c*/ 	.byte	0x03, 0x1b
        /*003e*/ 	.short	0x00ff


	//----- nvinfo : EIATTR_NUM_BARRIERS
	.align		4
        /*0040*/ 	.byte	0x02, 0x4c
        /*0042*/ 	.byte	0x01
	.zero		1


	//----- nvinfo : EIATTR_MERCURY_ISA_VERSION
	.align		4
        /*0044*/ 	.byte	0x03, 0x5f
        /*0046*/ 	.short	0x0101


	//----- nvinfo : EIATTR_VRC_CTA_INIT_COUNT
	.align		4
        /*0048*/ 	.byte	0x02, 0x4a
	.zero		1
	.zero		1


	//----- nvinfo : EIATTR_EXIT_INSTR_OFFSETS
	.align		4
        /*004c*/ 	.byte	0x04, 0x1c
        /*004e*/ 	.short	(.L_49 - .L_48)


	//   ....[0]....
.L_48:
        /*0050*/ 	.word	0x00000fc0


	//   ....[1]....
        /*0054*/ 	.word	0x00001390


	//   ....[2]....
        /*0058*/ 	.word	0x00001820


	//----- nvinfo : EIATTR_CRS_STACK_SIZE
	.align		4
.L_49:
        /*005c*/ 	.byte	0x04, 0x1e
        /*005e*/ 	.short	(.L_51 - .L_50)
.L_50:
        /*0060*/ 	.word	0x00000000


	//----- nvinfo : EIATTR_CBANK_PARAM_SIZE
	.align		4
.L_51:
        /*0064*/ 	.byte	0x03, 0x19
        /*0066*/ 	.short	0x0010


	//----- nvinfo : EIATTR_PARAM_CBANK
	.align		4
        /*0068*/ 	.byte	0x04, 0x0a
        /*006a*/ 	.short	(.L_53 - .L_52)
	.align		4
.L_52:
        /*006c*/ 	.word	index@(.nv.constant0._Z7softmaxPfif)
        /*0070*/ 	.short	0x0380
        /*0072*/ 	.short	0x0010


	//----- nvinfo : EIATTR_SW_WAR
	.align		4
.L_53:
        /*0074*/ 	.byte	0x04, 0x36
        /*0076*/ 	.short	(.L_55 - .L_54)
.L_54:
        /*0078*/ 	.word	0x00000008
.L_55:


//--------------------- .nv.info._Z11gemm_kernelPKfS0_Pfiiii --------------------------
	.section	.nv.info._Z11gemm_kernelPKfS0_Pfiiii,"",@"SHT_CUDA_INFO"
	.sectionflags	@""
	.align	4


	//----- nvinfo : EIATTR_CUDA_API_VERSION
	.align		4
        /*0000*/ 	.byte	0x04, 0x37
        /*0002*/ 	.short	(.L_57 - .L_56)
.L_56:
        /*0004*/ 	.word	0x00000082


	//----- nvinfo : EIATTR_KPARAM_INFO
	.align		4
.L_57:
        /*0008*/ 	.byte	0x04, 0x17
        /*000a*/ 	.short	(.L_59 - .L_58)
.L_58:
        /*000c*/ 	.word	0x00000000
        /*0010*/ 	.short	0x0006
        /*0012*/ 	.short	0x0024
        /*0014*/ 	.byte	0x00, 0xf0, 0x11, 0x00


	//----- nvinfo : EIATTR_KPARAM_INFO
	.align		4
.L_59:
        /*0018*/ 	.byte	0x04, 0x17
        /*001a*/ 	.short	(.L_61 - .L_60)
.L_60:
        /*001c*/ 	.word	0x00000000
        /*0020*/ 	.short	0x0005
        /*0022*/ 	.short	0x0020
        /*0024*/ 	.byte	0x00, 0xf0, 0x11, 0x00


	//----- nvinfo : EIATTR_KPARAM_INFO
	.align		4
.L_61:
        /*0028*/ 	.byte	0x04, 0x17
        /*002a*/ 	.short	(.L_63 - .L_62)
.L_62:
        /*002c*/ 	.word	0x00000000
        /*0030*/ 	.short	0x0004
        /*0032*/ 	.short	0x001c
        /*0034*/ 	.byte	0x00, 0xf0, 0x11, 0x00


	//----- nvinfo : EIATTR_KPARAM_INFO
	.align		4
.L_63:
        /*0038*/ 	.byte	0x04, 0x17
        /*003a*/ 	.short	(.L_65 - .L_64)
.L_64:
        /*003c*/ 	.word	0x00000000
        /*0040*/ 	.short	0x0003
        /*0042*/ 	.short	0x0018
        /*0044*/ 	.byte	0x00, 0xf0, 0x11, 0x00


	//----- nvinfo : EIATTR_KPARAM_INFO
	.align		4
.L_65:
        /*0048*/ 	.byte	0x04, 0x17
        /*004a*/ 	.short	(.L_67 - .L_66)
.L_66:
        /*004c*/ 	.word	0x00000000
        /*0050*/ 	.short	0x0002
        /*0052*/ 	.short	0x0010
        /*0054*/ 	.byte	0x00, 0xf5, 0x21, 0x00


	//----- nvinfo : EIATTR_KPARAM_INFO
	.align		4
.L_67:
        /*0058*/ 	.byte	0x04, 0x17
        /*005a*/ 	.short	(.L_69 - .L_68)
.L_68:
        /*005c*/ 	.word	0x00000000
        /*0060*/ 	.short	0x0001
        /*0062*/ 	.short	0x0008
        /*0064*/ 	.byte	0x00, 0xf5, 0x21, 0x00


	//----- nvinfo : EIATTR_KPARAM_INFO
	.align		4
.L_69:
        /*0068*/ 	.byte	0x04, 0x17
        /*006a*/ 	.short	(.L_71 - .L_70)
.L_70:
        /*006c*/ 	.word	0x00000000
        /*0070*/ 	.short	0x0000
        /*0072*/ 	.short	0x0000
        /*0074*/ 	.byte	0x00, 0xf5, 0x21, 0x00


	//----- nvinfo : EIATTR_SPARSE_MMA_MASK
	.align		4
.L_71:
        /*0078*/ 	.byte	0x03, 0x50
        /*007a*/ 	.short	0x0000


	//----- nvinfo : EIATTR_MAXREG_COUNT
	.align		4
        /*007c*/ 	.byte	0x03, 0x1b
        /*007e*/ 	.short	0x00ff


	//----- nvinfo : EIATTR_MERCURY_ISA_VERSION
	.align		4
        /*0080*/ 	.byte	0x03, 0x5f
        /*0082*/ 	.short	0x0101


	//----- nvinfo : EIATTR_VRC_CTA_INIT_COUNT
	.align		4
        /*0084*/ 	.byte	0x02, 0x4a
	.zero		1
	.zero		1


	//----- nvinfo : EIATTR_EXIT_INSTR_OFFSETS
	.align		4
        /*0088*/ 	.byte	0x04, 0x1c
        /*008a*/ 	.short	(.L_73 - .L_72)


	//   ....[0]....
.L_72:
        /*008c*/ 	.word	0x000000c0


	//   ....[1]....
        /*0090*/ 	.word	0x00000b00


	//----- nvinfo : EIATTR_CBANK_PARAM_SIZE
	.align		4
.L_73:
        /*0094*/ 	.byte	0x03, 0x19
        /*0096*/ 	.short	0x0028


	//----- nvinfo : EIATTR_PARAM_CBANK
	.align		4
        /*0098*/ 	.byte	0x04, 0x0a
        /*009a*/ 	.short	(.L_75 - .L_74)
	.align		4
.L_74:
        /*009c*/ 	.word	index@(.nv.constant0._Z11gemm_kernelPKfS0_Pfiiii)
        /*00a0*/ 	.short	0x0380
        /*00a2*/ 	.short	0x0028


	//----- nvinfo : EIATTR_SW_WAR
	.align		4
.L_75:
        /*00a4*/ 	.byte	0x04, 0x36
        /*00a6*/ 	.short	(.L_77 - .L_76)
.L_76:
        /*00a8*/ 	.word	0x00000008
.L_77:


//--------------------- .nv.callgraph             --------------------------
	.section	.nv.callgraph,"",@"SHT_CUDA_CALLGRAPH"
	.align	4
	.sectionentsize	8
	.align		4
        /*0000*/ 	.word	0x00000000
	.align		4
        /*0004*/ 	.word	0xffffffff
	.align		4
        /*0008*/ 	.word	0x00000000
	.align		4
        /*000c*/ 	.word	0xfffffffe
	.align		4
        /*0010*/ 	.word	0x00000000
	.align		4
        /*0014*/ 	.word	0xfffffffd
	.align		4
        /*0018*/ 	.word	0x00000000
	.align		4
        /*001c*/ 	.word	0xfffffffc


//--------------------- .text._Z28matmul_softmax_output_kernelPfPKfS_iii --------------------------
	.section	.text._Z28matmul_softmax_output_kernelPfPKfS_iii,"ax",@progbits
	.align	128
        .global         _Z28matmul_softmax_output_kernelPfPKfS_iii
        .type           _Z28matmul_softmax_output_kernelPfPKfS_iii,@function
        .size           _Z28matmul_softmax_output_kernelPfPKfS_iii,(.L_x_53 - _Z28matmul_softmax_output_kernelPfPKfS_iii)
        .other          _Z28matmul_softmax_output_kernelPfPKfS_iii,@"STO_CUDA_ENTRY STV_DEFAULT"
_Z28matmul_softmax_output_kernelPfPKfS_iii:
.text._Z28matmul_softmax_output_kernelPfPKfS_iii:
[----:B------:R-:W-:Y:S01]  /*0000*/  LDC R1, c[0x0][0x37c] ;  /* 0x0000df00ff017b82 */ /* 0x000fe20000000800 */
[----:B------:R-:W0:Y:S01]  /*0010*/  S2R R0, SR_TID.X ;  /* 0x0000000000007919 */ /* 0x000e220000002100 */
[----:B------:R-:W0:Y:S02]  /*0020*/  LDCU UR4, c[0x0][0x39c] ;  /* 0x00007380ff0477ac */ /* 0x000e240008000800 */
[----:B0-----:R-:W-:-:S13]  /*0030*/  ISETP.GE.AND P0, PT, R0, UR4, PT ;  /* 0x0000000400007c0c */ /* 0x001fda000bf06270 */
[----:B------:R-:W-:Y:S05]  /*0040*/  @P0 EXIT ;  /* 0x000000000000094d */ /* 0x000fea0003800000 */
[----:B------:R-:W0:Y:S01]  /*0050*/  LDC R16, c[0x0][0x398] ;  /* 0x0000e600ff107b82 */ /* 0x000e220000000800 */
[----:B------:R-:W1:Y:S01]  /*0060*/  LDCU.64 UR6, c[0x0][0x358] ;  /* 0x00006b00ff0677ac */ /* 0x000e620008000a00 */
[----:B------:R-:W-:-:S06]  /*0070*/  HFMA2 R27, -RZ, RZ, 0, 0 ;  /* 0x00000000ff1b7431 */ /* 0x000fcc00000001ff */
[----:B------:R-:W2:Y:S01]  /*0080*/  S2UR UR4, SR_CTAID.X ;  /* 0x00000000000479c3 */ /* 0x000ea20000002500 */
[----:B0-----:R-:W-:-:S13]  /*0090*/  ISETP.GE.AND P0, PT, R16, 0x1, PT ;  /* 0x000000011000780c */ /* 0x001fda0003f06270 */
[----:B-12---:R-:W-:Y:S05]  /*00a0*/  @!P0 BRA `(.L_x_0) ;  /* 0x0000000400e88947 */ /* 0x006fea0003800000 */
[C---:B------:R-:W-:Y:S01]  /*00b0*/  ISETP.GE.U32.AND P1, PT, R16.reuse, 0x8, PT ;  /* 0x000000081000780c */ /* 0x040fe20003f26070 */
[C---:B------:R-:W-:Y:S01]  /*00c0*/  IMAD R18, R16.reuse, UR4, RZ ;  /* 0x0000000410127c24 */ /* 0x040fe2000f8e02ff */
[----:B------:R-:W-:Y:S02]  /*00d0*/  LOP3.LUT R26, R16, 0x7, RZ, 0xc0, !PT ;  /* 0x00000007101a7812 */ /* 0x000fe400078ec0ff */
[----:B------:R-:W-:Y:S02]  /*00e0*/  MOV R27, RZ ;  /* 0x000000ff001b7202 */ /* 0x000fe40000000f00 */
[----:B------:R-:W-:Y:S02]  /*00f0*/  ISETP.NE.AND P0, PT, R26, RZ, PT ;  /* 0x000000ff1a00720c */ /* 0x000fe40003f05270 */
[----:B------:R-:W-:Y:S02]  /*0100*/  MOV R19, RZ ;  /* 0x000000ff00137202 */ /* 0x000fe40000000f00 */
[----:B------:R-:W-:-:S03]  /*0110*/  SHF.R.S32.HI R20, RZ, 0x1f, R18 ;  /* 0x0000001fff147819 */ /* 0x000fc60000011412 */
[----:B------:R-:W-:Y:S06]  /*0120*/  @!P1 BRA `(.L_x_1) ;  /* 0x0000000000cc9947 */ /* 0x000fec0003800000 */
[----:B------:R-:W0:Y:S01]  /*0130*/  LDC.64 R2, c[0x0][0x380] ;  /* 0x0000e000ff027b82 */ /* 0x000e220000000a00 */
[----:B------:R-:W-:Y:S01]  /*0140*/  LOP3.LUT R19, R16, 0x7ffffff8, RZ, 0xc0, !PT ;  /* 0x7ffffff810137812 */ /* 0x000fe200078ec0ff */
[----:B------:R-:W-:Y:S01]  /*0150*/  IMAD.MOV.U32 R27, RZ, RZ, RZ ;  /* 0x000000ffff1b7224 */ /* 0x000fe200078e00ff */
[----:B------:R-:W-:Y:S02]  /*0160*/  MOV R17, R0 ;  /* 0x0000000000117202 */ /* 0x000fe40000000f00 */
[----:B------:R-:W-:Y:S02]  /*0170*/  IADD3 R21, PT, PT, -R19, RZ, RZ ;  /* 0x000000ff13157210 */ /* 0x000fe40007ffe1ff */
[----:B0-----:R-:W-:-:S04]  /*0180*/  LEA R5, P1, R18, R2, 0x2 ;  /* 0x0000000212057211 */ /* 0x001fc800078210ff */
[----:B------:R-:W-:Y:S02]  /*0190*/  IADD3 R5, P2, PT, R5, 0x10, RZ ;  /* 0x0000001005057810 */ /* 0x000fe40007f5e0ff */
[----:B------:R-:W-:-:S05]  /*01a0*/  LEA.HI.X R4, R18, R3, R20, 0x2, P1 ;  /* 0x0000000312047211 */ /* 0x000fca00008f1414 */
[----:B------:R-:W-:-:S07]  /*01b0*/  IMAD.X R4, RZ, RZ, R4, P2 ;  /* 0x000000ffff047224 */ /* 0x000fce00010e0604 */
.L_x_2:
[----:B------:R-:W0:Y:S01]  /*01c0*/  LDC.64 R14, c[0x0][0x388] ;  /* 0x0000e200ff0e7b82 */ /* 0x000e220000000a00 */
[----:B------:R-:W-:Y:S02]  /*01d0*/  MOV R2, R5 ;  /* 0x0000000500027202 */ /* 0x000fe40000000f00 */
[----:B------:R-:W-:-:S05]  /*01e0*/  MOV R3, R4 ;  /* 0x0000000400037202 */ /* 0x000fca0000000f00 */
[----:B------:R-:W2:Y:S01]  /*01f0*/  LDG.E R12, desc[UR6][R2.64+-0x10] ;  /* 0xfffff006020c7981 */ /* 0x000ea2000c1e1900 */
[----:B------:R-:W1:Y:S03]  /*0200*/  LDC R23, c[0x0][0x3a0] ;  /* 0x0000e800ff177b82 */ /* 0x000e660000000800 */
[----:B------:R-:W3:Y:S04]  /*0210*/  LDG.E R22, desc[UR6][R2.64+-0xc] ;  /* 0xfffff40602167981 */ /* 0x000ee8000c1e1900 */
[----:B------:R-:W4:Y:S04]  /*0220*/  LDG.E R29, desc[UR6][R2.64+-0x8] ;  /* 0xfffff806021d7981 */ /* 0x000f28000c1e1900 */
[----:B------:R-:W5:Y:S01]  /*0230*/  LDG.E R24, desc[UR6][R2.64+-0x4] ;  /* 0xfffffc0602187981 */ /* 0x000f62000c1e1900 */
[----:B0-----:R-:W-:-:S05]  /*0240*/  IMAD.WIDE R14, R17, 0x4, R14 ;  /* 0x00000004110e7825 */ /* 0x001fca00078e020e */
[----:B------:R1:W2:Y:S02]  /*0250*/  LDG.E R13, desc[UR6][R14.64] ;  /* 0x000000060e0d7981 */ /* 0x0002a4000c1e1900 */
[----:B-1----:R-:W-:-:S05]  /*0260*/  IMAD.WIDE R14, R23, 0x4, R14 ;  /* 0x00000004170e7825 */ /* 0x002fca00078e020e */
[----:B------:R0:W3:Y:S01]  /*0270*/  LDG.E R25, desc[UR6][R14.64] ;  /* 0x000000060e197981 */ /* 0x0000e2000c1e1900 */
[----:B------:R-:W-:-:S04]  /*0280*/  IMAD.WIDE R10, R23, 0x4, R14 ;  /* 0x00000004170a7825 */ /* 0x000fc800078e020e */
[C---:B------:R-:W-:Y:S02]  /*0290*/  IMAD.WIDE R8, R23.reuse, 0x4, R10 ;  /* 0x0000000417087825 */ /* 0x040fe400078e020a */
[----:B------:R-:W4:Y:S02]  /*02a0*/  LDG.E R10, desc[UR6][R10.64] ;  /* 0x000000060a0a7981 */ /* 0x000f24000c1e1900 */
[C---:B------:R-:W-:Y:S02]  /*02b0*/  IMAD.WIDE R4, R23.reuse, 0x4, R8 ;  /* 0x0000000417047825 */ /* 0x040fe400078e0208 */
[----:B------:R-:W5:Y:S02]  /*02c0*/  LDG.E R9, desc[UR6][R8.64] ;  /* 0x0000000608097981 */ /* 0x000f64000c1e1900 */
[C---:B------:R-:W-:Y:S02]  /*02d0*/  IMAD.WIDE R6, R23.reuse, 0x4, R4 ;  /* 0x0000000417067825 */ /* 0x040fe400078e0204 */
[----:B------:R-:W5:Y:S04]  /*02e0*/  LDG.E R11, desc[UR6][R2.64+0x4] ;  /* 0x00000406020b7981 */ /* 0x000f68000c1e1900 */
[----:B------:R-:W5:Y:S04]  /*02f0*/  LDG.E R4, desc[UR6][R4.64] ;  /* 0x0000000604047981 */ /* 0x000f68000c1e1900 */
[----:B------:R-:W5:Y:S04]  /*0300*/  LDG.E R8, desc[UR6][R2.64+0xc] ;  /* 0x00000c0602087981 */ /* 0x000f68000c1e1900 */
[----:B------:R-:W5:Y:S01]  /*0310*/  LDG.E R5, desc[UR6][R2.64] ;  /* 0x0000000602057981 */ /* 0x000f62000c1e1900 */
[----:B--2---:R-:W-:Y:S01]  /*0320*/  FFMA R27, R12, R13, R27 ;  /* 0x0000000d0c1b7223 */ /* 0x004fe2000000001b */
[----:B------:R-:W-:-:S02]  /*0330*/  IMAD.WIDE R12, R23, 0x4, R6 ;  /* 0x00000004170c7825 */ /* 0x000fc400078e0206 */
[----:B------:R-:W2:Y:S02]  /*0340*/  LDG.E R6, desc[UR6][R6.64] ;  /* 0x0000000606067981 */ /* 0x000ea4000c1e1900 */
[----:B0-----:R-:W-:Y:S02]  /*0350*/  IMAD.WIDE R14, R23, 0x4, R12 ;  /* 0x00000004170e7825 */ /* 0x001fe400078e020c */
[----:B------:R-:W2:Y:S04]  /*0360*/  LDG.E R28, desc[UR6][R12.64] ;  /* 0x000000060c1c7981 */ /* 0x000ea8000c1e1900 */
[----:B------:R-:W2:Y:S04]  /*0370*/  LDG.E R7, desc[UR6][R2.64+0x8] ;  /* 0x0000080602077981 */ /* 0x000ea8000c1e1900 */
[----:B------:R-:W2:Y:S01]  /*0380*/  LDG.E R15, desc[UR6][R14.64] ;  /* 0x000000060e0f7981 */ /* 0x000ea2000c1e1900 */
[----:B---3--:R-:W-:Y:S01]  /*0390*/  FFMA R22, R22, R25, R27 ;  /* 0x0000001916167223 */ /* 0x008fe2000000001b */
[----:B------:R-:W-:-:S03]  /*03a0*/  VIADD R21, R21, 0x8 ;  /* 0x0000000815157836 */ /* 0x000fc60000000000 */
[----:B----4-:R-:W-:Y:S02]  /*03b0*/  FFMA R29, R29, R10, R22 ;  /* 0x0000000a1d1d7223 */ /* 0x010fe40000000016 */
[----:B------:R-:W-:Y:S02]  /*03c0*/  ISETP.NE.AND P1, PT, R21, RZ, PT ;  /* 0x000000ff1500720c */ /* 0x000fe40003f25270 */
[----:B-----5:R-:W-:Y:S01]  /*03d0*/  FFMA R24, R24, R9, R29 ;  /* 0x0000000918187223 */ /* 0x020fe2000000001d */
[----:B------:R-:W-:-:S03]  /*03e0*/  LEA R17, R23, R17, 0x3 ;  /* 0x0000001117117211 */ /* 0x000fc600078e18ff */
[----:B------:R-:W-:Y:S01]  /*03f0*/  FFMA R4, R5, R4, R24 ;  /* 0x0000000405047223 */ /* 0x000fe20000000018 */
[----:B------:R-:W-:-:S03]  /*0400*/  IADD3 R5, P2, PT, R2, 0x20, RZ ;  /* 0x0000002002057810 */ /* 0x000fc60007f5e0ff */
[----:B--2---:R-:W-:-:S04]  /*0410*/  FFMA R4, R11, R6, R4 ;  /* 0x000000060b047223 */ /* 0x004fc80000000004 */
[----:B------:R-:W-:Y:S01]  /*0420*/  FFMA R7, R7, R28, R4 ;  /* 0x0000001c07077223 */ /* 0x000fe20000000004 */
[----:B------:R-:W-:-:S03]  /*0430*/  IADD3.X R4, PT, PT, RZ, R3, RZ, P2, !PT ;  /* 0x00000003ff047210 */ /* 0x000fc600017fe4ff */
[----:B------:R-:W-:Y:S01]  /*0440*/  FFMA R27, R8, R15, R7 ;  /* 0x0000000f081b7223 */ /* 0x000fe20000000007 */
[----:B------:R-:W-:Y:S06]  /*0450*/  @P1 BRA `(.L_x_2) ;  /* 0xfffffffc00581947 */ /* 0x000fec000383ffff */
.L_x_1:
[----:B------:R-:W-:Y:S05]  /*0460*/  @!P0 BRA `(.L_x_0) ;  /* 0x0000000000f88947 */ /* 0x000fea0003800000 */
[----:B------:R-:W-:Y:S02]  /*0470*/  ISETP.GE.U32.AND P0, PT, R26, 0x4, PT ;  /* 0x000000041a00780c */ /* 0x000fe40003f06070 */
[----:B------:R-:W-:-:S04]  /*0480*/  LOP3.LUT R14, R16, 0x3, RZ, 0xc0, !PT ;  /* 0x00000003100e7812 */ /* 0x000fc800078ec0ff */
[----:B------:R-:W-:-:S07]  /*0490*/  ISETP.NE.AND P1, PT, R14, RZ, PT ;  /* 0x000000ff0e00720c */ /* 0x000fce0003f25270 */
[----:B------:R-:W-:Y:S06]  /*04a0*/  @!P0 BRA `(.L_x_3) ;  /* 0x0000000000648947 */ /* 0x000fec0003800000 */
[----:B------:R-:W0:Y:S01]  /*04b0*/  LDC R7, c[0x0][0x3a0] ;  /* 0x0000e800ff077b82 */ /* 0x000e220000000800 */
[----:B------:R-:W-:-:S04]  /*04c0*/  IADD3 R4, P0, PT, R18, R19, RZ ;  /* 0x0000001312047210 */ /* 0x000fc80007f1e0ff */
[----:B------:R-:W-:-:S03]  /*04d0*/  IADD3.X R6, PT, PT, RZ, R20, RZ, P0, !PT ;  /* 0x00000014ff067210 */ /* 0x000fc600007fe4ff */
[----:B------:R-:W1:Y:S08]  /*04e0*/  LDC.64 R8, c[0x0][0x388] ;  /* 0x0000e200ff087b82 */ /* 0x000e700000000a00 */
[----:B------:R-:W2:Y:S01]  /*04f0*/  LDC.64 R2, c[0x0][0x380] ;  /* 0x0000e000ff027b82 */ /* 0x000ea20000000a00 */
[----:B0-----:R-:W-:-:S04]  /*0500*/  IMAD R5, R19, R7, R0 ;  /* 0x0000000713057224 */ /* 0x001fc800078e0200 */
[----:B-1----:R-:W-:-:S04]  /*0510*/  IMAD.WIDE R8, R5, 0x4, R8 ;  /* 0x0000000405087825 */ /* 0x002fc800078e0208 */
[C---:B------:R-:W-:Y:S01]  /*0520*/  IMAD.WIDE R10, R7.reuse, 0x4, R8 ;  /* 0x00000004070a7825 */ /* 0x040fe200078e0208 */
[C---:B--2---:R-:W-:Y:S01]  /*0530*/  LEA R2, P0, R4.reuse, R2, 0x2 ;  /* 0x0000000204027211 */ /* 0x044fe200078010ff */
[----:B------:R-:W2:Y:S03]  /*0540*/  LDG.E R8, desc[UR6][R8.64] ;  /* 0x0000000608087981 */ /* 0x000ea6000c1e1900 */
[----:B------:R-:W-:Y:S01]  /*0550*/  LEA.HI.X R3, R4, R3, R6, 0x2, P0 ;  /* 0x0000000304037211 */ /* 0x000fe200000f1406 */
[C---:B------:R-:W-:Y:S02]  /*0560*/  IMAD.WIDE R4, R7.reuse, 0x4, R10 ;  /* 0x0000000407047825 */ /* 0x040fe400078e020a */
[----:B------:R-:W3:Y:S04]  /*0570*/  LDG.E R10, desc[UR6][R10.64] ;  /* 0x000000060a0a7981 */ /* 0x000ee8000c1e1900 */
[----:B------:R-:W2:Y:S01]  /*0580*/  LDG.E R12, desc[UR6][R2.64] ;  /* 0x00000006020c7981 */ /* 0x000ea2000c1e1900 */
[----:B------:R-:W-:-:S03]  /*0590*/  IMAD.WIDE R6, R7, 0x4, R4 ;  /* 0x0000000407067825 */ /* 0x000fc600078e0204 */
[----:B------:R-:W3:Y:S04]  /*05a0*/  LDG.E R13, desc[UR6][R2.64+0x4] ;  /* 0x00000406020d7981 */ /* 0x000ee8000c1e1900 */
[----:B------:R-:W4:Y:S04]  /*05b0*/  LDG.E R17, desc[UR6][R4.64] ;  /* 0x0000000604117981 */ /* 0x000f28000c1e1900 */
[----:B------:R-:W4:Y:S04]  /*05c0*/  LDG.E R15, desc[UR6][R2.64+0x8] ;  /* 0x00000806020f7981 */ /* 0x000f28000c1e1900 */
[----:B------:R-:W5:Y:S04]  /*05d0*/  LDG.E R21, desc[UR6][R2.64+0xc] ;  /* 0x00000c0602157981 */ /* 0x000f68000c1e1900 */
[----:B------:R-:W5:Y:S01]  /*05e0*/  LDG.E R6, desc[UR6][R6.64] ;  /* 0x0000000606067981 */ /* 0x000f62000c1e1900 */
[----:B------:R-:W-:-:S02]  /*05f0*/  VIADD R19, R19, 0x4 ;  /* 0x0000000413137836 */ /* 0x000fc40000000000 */
[----:B--2---:R-:W-:-:S04]  /*0600*/  FFMA R12, R12, R8, R27 ;  /* 0x000000080c0c7223 */ /* 0x004fc8000000001b */
[----:B---3--:R-:W-:-:S04]  /*0610*/  FFMA R12, R13, R10, R12 ;  /* 0x0000000a0d0c7223 */ /* 0x008fc8000000000c */
[----:B----4-:R-:W-:-:S04]  /*0620*/  FFMA R12, R15, R17, R12 ;  /* 0x000000110f0c7223 */ /* 0x010fc8000000000c */
[----:B-----5:R-:W-:-:S07]  /*0630*/  FFMA R27, R21, R6, R12 ;  /* 0x00000006151b7223 */ /* 0x020fce000000000c */
.L_x_3:
[----:B------:R-:W-:Y:S05]  /*0640*/  @!P1 BRA `(.L_x_0) ;  /* 0x0000000000809947 */ /* 0x000fea0003800000 */
[----:B------:R-:W-:Y:S02]  /*0650*/  ISETP.NE.AND P1, PT, R14, 0x1, PT ;  /* 0x000000010e00780c */ /* 0x000fe40003f25270 */
[----:B------:R-:W-:-:S04]  /*0660*/  LOP3.LUT R16, R16, 0x1, RZ, 0xc0, !PT ;  /* 0x0000000110107812 */ /* 0x000fc800078ec0ff */
[----:B------:R-:W-:-:S07]  /*0670*/  ISETP.NE.U32.AND P0, PT, R16, 0x1, PT ;  /* 0x000000011000780c */ /* 0x000fce0003f05070 */
[----:B------:R-:W0:Y:S01]  /*0680*/  @P1 LDC R13, c[0x0][0x3a0] ;  /* 0x0000e800ff0d1b82 */ /* 0x000e220000000800 */
[----:B------:R-:W-:-:S07]  /*0690*/  @P1 IADD3 R10, P2, PT, R18, R19, RZ ;  /* 0x00000013120a1210 */ /* 0x000fce0007f5e0ff */
[----:B------:R-:W1:Y:S08]  /*06a0*/  @P1 LDC.64 R8, c[0x0][0x388] ;  /* 0x0000e200ff081b82 */ /* 0x000e700000000a00 */
[----:B------:R-:W2:Y:S08]  /*06b0*/  @P1 LDC.64 R6, c[0x0][0x380] ;  /* 0x0000e000ff061b82 */ /* 0x000eb00000000a00 */
[----:B------:R-:W3:Y:S01]  /*06c0*/  @!P0 LDC R12, c[0x0][0x3a0] ;  /* 0x0000e800ff0c8b82 */ /* 0x000ee20000000800 */
[C---:B0-----:R-:W-:Y:S01]  /*06d0*/  @P1 IMAD R11, R19.reuse, R13, R0 ;  /* 0x0000000d130b1224 */ /* 0x041fe200078e0200 */
[----:B------:R-:W-:-:S06]  /*06e0*/  @P1 IADD3 R19, PT, PT, R19, 0x2, RZ ;  /* 0x0000000213131810 */ /* 0x000fcc0007ffe0ff */
[----:B------:R-:W0:Y:S01]  /*06f0*/  @!P0 LDC.64 R4, c[0x0][0x380] ;  /* 0x0000e000ff048b82 */ /* 0x000e220000000a00 */
[----:B-1----:R-:W-:Y:S01]  /*0700*/  @P1 IMAD.WIDE R8, R11, 0x4, R8 ;  /* 0x000000040b081825 */ /* 0x002fe200078e0208 */
[----:B------:R-:W-:Y:S02]  /*0710*/  @P1 IADD3.X R11, PT, PT, RZ, R20, RZ, P2, !PT ;  /* 0x00000014ff0b1210 */ /* 0x000fe400017fe4ff */
[----:B------:R-:W-:Y:S02]  /*0720*/  @!P0 IADD3 R18, P2, PT, R18, R19, RZ ;  /* 0x0000001312128210 */ /* 0x000fe40007f5e0ff */
[----:B------:R-:W4:Y:S02]  /*0730*/  @P1 LDG.E R14, desc[UR6][R8.64] ;  /* 0x00000006080e1981 */ /* 0x000f24000c1e1900 */
[----:B------:R-:W1:Y:S01]  /*0740*/  @!P0 LDC.64 R2, c[0x0][0x388] ;  /* 0x0000e200ff028b82 */ /* 0x000e620000000a00 */
[----:B--2---:R-:W-:-:S04]  /*0750*/  @P1 LEA R6, P3, R10, R6, 0x2 ;  /* 0x000000060a061211 */ /* 0x004fc800078610ff */
[----:B------:R-:W-:Y:S01]  /*0760*/  @P1 LEA.HI.X R7, R10, R7, R11, 0x2, P3 ;  /* 0x000000070a071211 */ /* 0x000fe200018f140b */
[----:B------:R-:W-:Y:S01]  /*0770*/  @P1 IMAD.WIDE R10, R13, 0x4, R8 ;  /* 0x000000040d0a1825 */ /* 0x000fe200078e0208 */
[----:B------:R-:W-:-:S03]  /*0780*/  @!P0 IADD3.X R20, PT, PT, RZ, R20, RZ, P2, !PT ;  /* 0x00000014ff148210 */ /* 0x000fc600017fe4ff */
[----:B---3--:R-:W-:Y:S01]  /*0790*/  @!P0 IMAD R19, R19, R12, R0 ;  /* 0x0000000c13138224 */ /* 0x008fe200078e0200 */
[----:B------:R-:W2:Y:S04]  /*07a0*/  @P1 LDG.E R13, desc[UR6][R6.64+0x4] ;  /* 0x00000406060d1981 */ /* 0x000ea8000c1e1900 */
[----:B------:R-:W4:Y:S01]  /*07b0*/  @P1 LDG.E R12, desc[UR6][R6.64] ;  /* 0x00000006060c1981 */ /* 0x000f22000c1e1900 */
[----:B0-----:R-:W-:-:S03]  /*07c0*/  @!P0 LEA R4, P2, R18, R4, 0x2 ;  /* 0x0000000412048211 */ /* 0x001fc600078410ff */
[----:B------:R-:W2:Y:S01]  /*07d0*/  @P1 LDG.E R10, desc[UR6][R10.64] ;  /* 0x000000060a0a1981 */ /* 0x000ea2000c1e1900 */
[----:B------:R-:W-:Y:S01]  /*07e0*/  @!P0 LEA.HI.X R5, R18, R5, R20, 0x2, P2 ;  /* 0x0000000512058211 */ /* 0x000fe200010f1414 */
[----:B-1----:R-:W-:-:S04]  /*07f0*/  @!P0 IMAD.WIDE R2, R19, 0x4, R2 ;  /* 0x0000000413028825 */ /* 0x002fc800078e0202 */
[----:B------:R-:W3:Y:S04]  /*0800*/  @!P0 LDG.E R4, desc[UR6][R4.64] ;  /* 0x0000000604048981 */ /* 0x000ee8000c1e1900 */
[----:B------:R-:W3:Y:S01]  /*0810*/  @!P0 LDG.E R2, desc[UR6][R2.64] ;  /* 0x0000000602028981 */ /* 0x000ee2000c1e1900 */
[----:B----4-:R-:W-:-:S04]  /*0820*/  @P1 FFMA R12, R12, R14, R27 ;  /* 0x0000000e0c0c1223 */ /* 0x010fc8000000001b */
[----:B--2---:R-:W-:-:S04]  /*0830*/  @P1 FFMA R27, R13, R10, R12 ;  /* 0x0000000a0d1b1223 */ /* 0x004fc8000000000c */
[----:B---3--:R-:W-:-:S07]  /*0840*/  @!P0 FFMA R27, R4, R2, R27 ;  /* 0x00000002041b8223 */ /* 0x008fce000000001b */
.L_x_0:
[----:B------:R-:W0:Y:S08]  /*0850*/  LDC R5, c[0x0][0x3a0] ;  /* 0x0000e800ff057b82 */ /* 0x000e300000000800 */
[----:B------:R-:W1:Y:S01]  /*0860*/  LDC.64 R2, c[0x0][0x390] ;  /* 0x0000e400ff027b82 */ /* 0x000e620000000a00 */
[----:B0-----:R-:W-:-:S04]  /*0870*/  IMAD R5, R5, UR4, R0 ;  /* 0x0000000405057c24 */ /* 0x001fc8000f8e0200 */
[----:B-1----:R-:W-:-:S05]  /*0880*/  IMAD.WIDE R2, R5, 0x4, R2 ;  /* 0x0000000405027825 */ /* 0x002fca00078e0202 */
[----:B------:R-:W-:Y:S01]  /*0890*/  STG.E desc[UR6][R2.64], R27 ;  /* 0x0000001b02007986 */ /* 0x000fe2000c101906 */
[----:B------:R-:W-:Y:S05]  /*08a0*/  EXIT ;  /* 0x000000000000794d */ /* 0x000fea0003800000 */
.L_x_4:
[----:B------:R-:W-:-:S00]  /*08b0*/  BRA `(.L_x_4) ;  /* 0xfffffffc00fc7947 */ /* 0x000fc0000383ffff */
[----:B------:R-:W-:-:S00]  /*08c0*/  NOP ;  /* 0x0000000000007918 */ /* 0x000fc00000000000 */
        /* <DEDUP_REMOVED lines=11> */
.L_x_53:


//--------------------- .text._Z7softmaxPfif      --------------------------
	.section	.text._Z7softmaxPfif,"ax",@progbits
	.align	128
        .global         _Z7softmaxPfif
        .type           _Z7softmaxPfif,@function
        .size           _Z7softmaxPfif,(.L_x_52 - _Z7softmaxPfif)
        .other          _Z7softmaxPfif,@"STO_CUDA_ENTRY STV_DEFAULT"
_Z7softmaxPfif:
.text._Z7softmaxPfif:
[----:B------:R-:W-:Y:S01]  /*0000*/  LDC R1, c[0x0][0x37c] ;  /* 0x0000df00ff017b82 */ /* 0x000fe20000000800 */
[----:B------:R-:W0:Y:S07]  /*0010*/  S2R R2, SR_TID.X ;  /* 0x0000000000027919 */ /* 0x000e2e0000002100 */
[----:B------:R-:W0:Y:S01]  /*0020*/  LDC R3, c[0x0][0x388] ;  /* 0x0000e200ff037b82 */ /* 0x000e220000000800 */
[----:B------:R-:W1:Y:S01]  /*0030*/  LDCU.64 UR8, c[0x0][0x380] ;  /* 0x00007000ff0877ac */ /* 0x000e620008000a00 */
[----:B------:R-:W-:Y:S01]  /*0040*/  BSSY.RECONVERGENT B0, `(.L_x_5) ;  /* 0x000005b000007945 */ /* 0x000fe20003800200 */
[----:B------:R-:W-:Y:S01]  /*0050*/  IMAD.MOV.U32 R0, RZ, RZ, -0x1f528714 ;  /* 0xe0ad78ecff007424 */ /* 0x000fe200078e00ff */
[----:B------:R-:W2:Y:S04]  /*0060*/  LDCU.64 UR6, c[0x0][0x358] ;  /* 0x00006b00ff0677ac */ /* 0x000ea80008000a00 */
[----:B------:R-:W3:Y:S01]  /*0070*/  S2UR UR4, SR_CTAID.X ;  /* 0x00000000000479c3 */ /* 0x000ee20000002500 */
[----:B------:R-:W4:Y:S07]  /*0080*/  LDCU UR5, c[0x0][0x38c] ;  /* 0x00007180ff0577ac */ /* 0x000f2e0008000800 */
[----:B------:R-:W2:Y:S01]  /*0090*/  LDC R11, c[0x0][0x360] ;  /* 0x0000d800ff0b7b82 */ /* 0x000ea20000000800 */
[----:B0-----:R-:W-:Y:S01]  /*00a0*/  ISETP.GE.AND P0, PT, R2, R3, PT ;  /* 0x000000030200720c */ /* 0x001fe20003f06270 */
[----:B---3--:R-:W-:Y:S01]  /*00b0*/  IMAD R6, R3, UR4, RZ ;  /* 0x0000000403067c24 */ /* 0x008fe2000f8e02ff */
[----:B------:R-:W0:Y:S03]  /*00c0*/  LDCU UR4, c[0x0][0x38c] ;  /* 0x00007180ff0477ac */ /* 0x000e260008000800 */
[----:B------:R-:W-:-:S03]  /*00d0*/  IMAD.WIDE R6, R6, 0x4, RZ ;  /* 0x0000000406067825 */ /* 0x000fc600078e02ff */
[----:B-1----:R-:W-:-:S04]  /*00e0*/  IADD3 R4, P1, PT, R6, UR8, RZ ;  /* 0x0000000806047c10 */ /* 0x002fc8000ff3e0ff */
[----:B------:R-:W-:Y:S01]  /*00f0*/  IADD3.X R5, PT, PT, R7, UR9, RZ, P1, !PT ;  /* 0x0000000907057c10 */ /* 0x000fe20008ffe4ff */
[----:B----4-:R-:W-:Y:S08]  /*0100*/  @P0 BRA `(.L_x_6) ;  /* 0x0000000400380947 */ /* 0x010ff00003800000 */
[----:B--2---:R-:W1:Y:S01]  /*0110*/  I2F.U32.RP R12, R11 ;  /* 0x0000000b000c7306 */ /* 0x004e620000209000 */
[----:B------:R-:W-:Y:S01]  /*0120*/  IADD3 R0, PT, PT, R2, R11, RZ ;  /* 0x0000000b02007210 */ /* 0x000fe20007ffe0ff */
[----:B------:R-:W-:Y:S01]  /*0130*/  BSSY.RECONVERGENT B1, `(.L_x_7) ;  /* 0x0000030000017945 */ /* 0x000fe20003800200 */
[----:B------:R-:W-:Y:S02]  /*0140*/  ISETP.NE.U32.AND P2, PT, R11, RZ, PT ;  /* 0x000000ff0b00720c */ /* 0x000fe40003f45070 */
[CC--:B------:R-:W-:Y:S02]  /*0150*/  ISETP.GE.U32.AND P0, PT, R0.reuse, R3.reuse, PT ;  /* 0x000000030000720c */ /* 0x0c0fe40003f06070 */
[----:B------:R-:W-:Y:S01]  /*0160*/  VIMNMX.U32 R13, PT, PT, R0, R3, !PT ;  /* 0x00000003000d7248 */ /* 0x000fe20007fe0000 */
[----:B-1----:R-:W1:Y:S02]  /*0170*/  MUFU.RCP R12, R12 ;  /* 0x0000000c000c7308 */ /* 0x002e640000001000 */
[----:B-1----:R-:W-:-:S06]  /*0180*/  IADD3 R8, PT, PT, R12, 0xffffffe, RZ ;  /* 0x0ffffffe0c087810 */ /* 0x002fcc0007ffe0ff */
[----:B------:R1:W2:Y:S02]  /*0190*/  F2I.FTZ.U32.TRUNC.NTZ R9, R8 ;  /* 0x0000000800097305 */ /* 0x0002a4000021f000 */
[----:B-1----:R-:W-:Y:S02]  /*01a0*/  IMAD.MOV.U32 R8, RZ, RZ, RZ ;  /* 0x000000ffff087224 */ /* 0x002fe400078e00ff */
[----:B--2---:R-:W-:-:S04]  /*01b0*/  IMAD.MOV R10, RZ, RZ, -R9 ;  /* 0x000000ffff0a7224 */ /* 0x004fc800078e0a09 */
[----:B------:R-:W-:Y:S01]  /*01c0*/  IMAD R15, R10, R11, RZ ;  /* 0x0000000b0a0f7224 */ /* 0x000fe200078e02ff */
[----:B------:R-:W-:-:S03]  /*01d0*/  SEL R10, RZ, 0x1, P0 ;  /* 0x00000001ff0a7807 */ /* 0x000fc60000000000 */
[----:B------:R-:W-:Y:S01]  /*01e0*/  IMAD.HI.U32 R9, R9, R15, R8 ;  /* 0x0000000f09097227 */ /* 0x000fe200078e0008 */
[----:B------:R-:W-:-:S05]  /*01f0*/  IADD3 R0, PT, PT, R13, -R0, -R10 ;  /* 0x800000000d007210 */ /* 0x000fca0007ffe80a */
[----:B------:R-:W-:-:S05]  /*0200*/  IMAD.HI.U32 R9, R9, R0, RZ ;  /* 0x0000000009097227 */ /* 0x000fca00078e00ff */
[----:B------:R-:W-:-:S05]  /*0210*/  IADD3 R8, PT, PT, -R9, RZ, RZ ;  /* 0x000000ff09087210 */ /* 0x000fca0007ffe1ff */
[----:B------:R-:W-:-:S05]  /*0220*/  IMAD R0, R11, R8, R0 ;  /* 0x000000080b007224 */ /* 0x000fca00078e0200 */
[----:B------:R-:W-:-:S13]  /*0230*/  ISETP.GE.U32.AND P0, PT, R0, R11, PT ;  /* 0x0000000b0000720c */ /* 0x000fda0003f06070 */
[----:B------:R-:W-:Y:S01]  /*0240*/  @P0 IMAD.IADD R0, R0, 0x1, -R11 ;  /* 0x0000000100000824 */ /* 0x000fe200078e0a0b */
[----:B------:R-:W-:-:S04]  /*0250*/  @P0 IADD3 R9, PT, PT, R9, 0x1, RZ ;  /* 0x0000000109090810 */ /* 0x000fc80007ffe0ff */
[----:B------:R-:W-:-:S13]  /*0260*/  ISETP.GE.U32.AND P1, PT, R0, R11, PT ;  /* 0x0000000b0000720c */ /* 0x000fda0003f26070 */
[----:B------:R-:W-:Y:S01]  /*0270*/  @P1 VIADD R9, R9, 0x1 ;  /* 0x0000000109091836 */ /* 0x000fe20000000000 */
[----:B------:R-:W-:-:S04]  /*0280*/  @!P2 LOP3.LUT R9, RZ, R11, RZ, 0x33, !PT ;  /* 0x0000000bff09a212 */ /* 0x000fc800078e33ff */
[----:B------:R-:W-:Y:S02]  /*0290*/  IADD3 R12, PT, PT, R10, R9, RZ ;  /* 0x000000090a0c7210 */ /* 0x000fe40007ffe0ff */
[----:B------:R-:W-:Y:S02]  /*02a0*/  MOV R10, R2 ;  /* 0x00000002000a7202 */ /* 0x000fe40000000f00 */
[C---:B------:R-:W-:Y:S02]  /*02b0*/  LOP3.LUT R0, R12.reuse, 0x3, RZ, 0xc0, !PT ;  /* 0x000000030c007812 */ /* 0x040fe400078ec0ff */
[----:B------:R-:W-:Y:S02]  /*02c0*/  ISETP.GE.U32.AND P0, PT, R12, 0x3, PT ;  /* 0x000000030c00780c */ /* 0x000fe40003f06070 */
[----:B------:R-:W-:Y:S01]  /*02d0*/  ISETP.NE.AND P1, PT, R0, 0x3, PT ;  /* 0x000000030000780c */ /* 0x000fe20003f25270 */
[----:B------:R-:W-:-:S12]  /*02e0*/  IMAD.MOV.U32 R0, RZ, RZ, -0x1f528714 ;  /* 0xe0ad78ecff007424 */ /* 0x000fd800078e00ff */
[----:B------:R-:W-:Y:S05]  /*02f0*/  @!P1 BRA `(.L_x_8) ;  /* 0x00000000004c9947 */ /* 0x000fea0003800000 */
[----:B------:R-:W-:-:S04]  /*0300*/  IMAD.WIDE.U32 R8, R2, 0x4, R6 ;  /* 0x0000000402087825 */ /* 0x000fc800078e0006 */
[----:B------:R-:W-:Y:S01]  /*0310*/  VIADD R0, R12, 0x1 ;  /* 0x000000010c007836 */ /* 0x000fe20000000000 */
[----:B------:R-:W-:Y:S01]  /*0320*/  IADD3 R12, P1, PT, R8, UR8, RZ ;  /* 0x00000008080c7c10 */ /* 0x000fe2000ff3e0ff */
[----:B------:R-:W-:-:S03]  /*0330*/  IMAD.MOV.U32 R10, RZ, RZ, R2 ;  /* 0x000000ffff0a7224 */ /* 0x000fc600078e0002 */
[----:B------:R-:W-:Y:S01]  /*0340*/  LOP3.LUT R8, R0, 0x3, RZ, 0xc0, !PT ;  /* 0x0000000300087812 */ /* 0x000fe200078ec0ff */
[----:B------:R-:W-:Y:S01]  /*0350*/  HFMA2 R0, -RZ, RZ, -598.5, 40320 ;  /* 0xe0ad78ecff007431 */ /* 0x000fe200000001ff */
[----:B------:R-:W-:Y:S02]  /*0360*/  IADD3.X R9, PT, PT, R9, UR9, RZ, P1, !PT ;  /* 0x0000000909097c10 */ /* 0x000fe40008ffe4ff */
[----:B------:R-:W-:-:S07]  /*0370*/  IADD3 R14, PT, PT, -R8, RZ, RZ ;  /* 0x000000ff080e7210 */ /* 0x000fce0007ffe1ff */
.L_x_9:
[----:B------:R-:W-:-:S05]  /*0380*/  IMAD.MOV.U32 R13, RZ, RZ, R9 ;  /* 0x000000ffff0d7224 */ /* 0x000fca00078e0009 */
[----:B------:R-:W0:Y:S01]  /*0390*/  LDG.E R8, desc[UR6][R12.64] ;  /* 0x000000060c087981 */ /* 0x000e22000c1e1900 */
[----:B------:R-:W-:Y:S02]  /*03a0*/  IADD3 R14, PT, PT, R14, 0x1, RZ ;  /* 0x000000010e0e7810 */ /* 0x000fe40007ffe0ff */
[C---:B------:R-:W-:Y:S02]  /*03b0*/  IADD3 R10, PT, PT, R11.reuse, R10, RZ ;  /* 0x0000000a0b0a7210 */ /* 0x040fe40007ffe0ff */
[----:B------:R-:W-:Y:S01]  /*03c0*/  ISETP.NE.AND P2, PT, R14, RZ, PT ;  /* 0x000000ff0e00720c */ /* 0x000fe20003f45270 */
[----:B0-----:R-:W-:Y:S01]  /*03d0*/  FMUL R15, R8, UR4 ;  /* 0x00000004080f7c20 */ /* 0x001fe20008400000 */
[----:B------:R-:W-:-:S04]  /*03e0*/  IMAD.WIDE.U32 R8, R11, 0x4, R12 ;  /* 0x000000040b087825 */ /* 0x000fc800078e000c */
[----:B------:R-:W-:Y:S01]  /*03f0*/  FSETP.GT.AND P1, PT, R15, R0, PT ;  /* 0x000000000f00720b */ /* 0x000fe20003f24000 */
[----:B------:R-:W-:-:S03]  /*0400*/  IMAD.MOV.U32 R12, RZ, RZ, R8 ;  /* 0x000000ffff0c7224 */ /* 0x000fc600078e0008 */
[----:B------:R-:W-:-:S03]  /*0410*/  FSEL R0, R15, R0, P1 ;  /* 0x000000000f007208 */ /* 0x000fc60000800000 */
[----:B------:R-:W-:Y:S06]  /*0420*/  @P2 BRA `(.L_x_9) ;  /* 0xfffffffc00d42947 */ /* 0x000fec000383ffff */
.L_x_8:
[----:B0-----:R-:W-:Y:S05]  /*0430*/  BSYNC.RECONVERGENT B1 ;  /* 0x0000000000017941 */ /* 0x001fea0003800200 */
.L_x_7:
[----:B------:R-:W-:Y:S05]  /*0440*/  @!P0 BRA `(.L_x_6) ;  /* 0x0000000000688947 */ /* 0x000fea0003800000 */
.L_x_10:
[----:B------:R-:W-:-:S04]  /*0450*/  IMAD.WIDE.U32 R8, R10, 0x4, R4 ;  /* 0x000000040a087825 */ /* 0x000fc800078e0004 */
[----:B------:R-:W-:Y:S02]  /*0460*/  IMAD.IADD R10, R11, 0x1, R10 ;  /* 0x000000010b0a7824 */ /* 0x000fe400078e020a */
[----:B------:R-:W2:Y:S02]  /*0470*/  LDG.E R8, desc[UR6][R8.64] ;  /* 0x0000000608087981 */ /* 0x000ea4000c1e1900 */
[C---:B------:R-:W-:Y:S01]  /*0480*/  IMAD.WIDE.U32 R12, R10.reuse, 0x4, R4 ;  /* 0x000000040a0c7825 */ /* 0x040fe200078e0004 */
[----:B------:R-:W-:-:S05]  /*0490*/  IADD3 R10, PT, PT, R10, R11, RZ ;  /* 0x0000000b0a0a7210 */ /* 0x000fca0007ffe0ff */
[----:B------:R-:W3:Y:S01]  /*04a0*/  LDG.E R12, desc[UR6][R12.64] ;  /* 0x000000060c0c7981 */ /* 0x000ee2000c1e1900 */
[----:B------:R-:W-:-:S04]  /*04b0*/  IMAD.WIDE.U32 R14, R10, 0x4, R4 ;  /* 0x000000040a0e7825 */ /* 0x000fc800078e0004 */
[----:B------:R-:W-:Y:S02]  /*04c0*/  IMAD.IADD R10, R10, 0x1, R11 ;  /* 0x000000010a0a7824 */ /* 0x000fe400078e020b */
[----:B------:R-:W4:Y:S02]  /*04d0*/  LDG.E R14, desc[UR6][R14.64] ;  /* 0x000000060e0e7981 */ /* 0x000f24000c1e1900 */
[----:B------:R-:W-:-:S06]  /*04e0*/  IMAD.WIDE.U32 R16, R10, 0x4, R4 ;  /* 0x000000040a107825 */ /* 0x000fcc00078e0004 */
[----:B------:R-:W5:Y:S01]  /*04f0*/  LDG.E R16, desc[UR6][R16.64] ;  /* 0x0000000610107981 */ /* 0x000f62000c1e1900 */
[----:B------:R-:W-:-:S04]  /*0500*/  IADD3 R10, PT, PT, R10, R11, RZ ;  /* 0x0000000b0a0a7210 */ /* 0x000fc80007ffe0ff */
[----:B------:R-:W-:Y:S01]  /*0510*/  ISETP.GE.AND P1, PT, R10, R3, PT ;  /* 0x000000030a00720c */ /* 0x000fe20003f26270 */
[----:B--2---:R-:W-:-:S05]  /*0520*/  FMUL R19, R8, UR5 ;  /* 0x0000000508137c20 */ /* 0x004fca0008400000 */
[----:B------:R-:W-:Y:S01]  /*0530*/  FSETP.GT.AND P0, PT, R19, R0, PT ;  /* 0x000000001300720b */ /* 0x000fe20003f04000 */
[----:B---3--:R-:W-:-:S03]  /*0540*/  FMUL R9, R12, UR5 ;  /* 0x000000050c097c20 */ /* 0x008fc60008400000 */
[----:B------:R-:W-:-:S04]  /*0550*/  FSEL R0, R19, R0, P0 ;  /* 0x0000000013007208 */ /* 0x000fc80000000000 */
[----:B------:R-:W-:Y:S01]  /*0560*/  FSETP.GT.AND P0, PT, R9, R0, PT ;  /* 0x000000000900720b */ /* 0x000fe20003f04000 */
[----:B----4-:R-:W-:-:S03]  /*0570*/  FMUL R13, R14, UR5 ;  /* 0x000000050e0d7c20 */ /* 0x010fc60008400000 */
[----:B------:R-:W-:-:S04]  /*0580*/  FSEL R0, R9, R0, P0 ;  /* 0x0000000009007208 */ /* 0x000fc80000000000 */
[----:B------:R-:W-:Y:S01]  /*0590*/  FSETP.GT.AND P0, PT, R13, R0, PT ;  /* 0x000000000d00720b */ /* 0x000fe20003f04000 */
[----:B-----5:R-:W-:-:S03]  /*05a0*/  FMUL R9, R16, UR5 ;  /* 0x0000000510097c20 */ /* 0x020fc60008400000 */
[----:B------:R-:W-:-:S04]  /*05b0*/  FSEL R0, R13, R0, P0 ;  /* 0x000000000d007208 */ /* 0x000fc80000000000 */
[----:B------:R-:W-:-:S04]  /*05c0*/  FSETP.GT.AND P0, PT, R9, R0, PT ;  /* 0x000000000900720b */ /* 0x000fc80003f04000 */
[----:B------:R-:W-:Y:S01]  /*05d0*/  FSEL R0, R9, R0, P0 ;  /* 0x0000000009007208 */ /* 0x000fe20000000000 */
[----:B------:R-:W-:Y:S08]  /*05e0*/  @!P1 BRA `(.L_x_10) ;  /* 0xfffffffc00989947 */ /* 0x000ff0000383ffff */
.L_x_6:
[----:B0-2---:R-:W-:Y:S05]  /*05f0*/  BSYNC.RECONVERGENT B0 ;  /* 0x0000000000007941 */ /* 0x005fea0003800200 */
.L_x_5:
[----:B------:R-:W0:Y:S01]  /*0600*/  S2UR UR5, SR_CgaCtaId ;  /* 0x00000000000579c3 */ /* 0x000e220000008800 */
[----:B------:R-:W-:Y:S01]  /*0610*/  UMOV UR4, 0x400 ;  /* 0x0000040000047882 */ /* 0x000fe20000000000 */
[C---:B------:R-:W-:Y:S01]  /*0620*/  ISETP.GE.AND P0, PT, R2.reuse, R3, PT ;  /* 0x000000030200720c */ /* 0x040fe20003f06270 */
[----:B------:R-:W-:Y:S01]  /*0630*/  BSSY.RECONVERGENT B0, `(.L_x_11) ;  /* 0x0000083000007945 */ /* 0x000fe20003800200 */
[----:B------:R-:W-:Y:S01]  /*0640*/  IMAD.MOV.U32 R10, RZ, RZ, RZ ;  /* 0x000000ffff0a7224 */ /* 0x000fe200078e00ff */
[----:B0-----:R-:W-:Y:S01]  /*0650*/  ULEA UR4, UR5, UR4, 0x18 ;  /* 0x0000000405047291 */ /* 0x001fe2000f8ec0ff */
[----:B------:R-:W0:Y:S05]  /*0660*/  LDCU UR5, c[0x0][0x38c] ;  /* 0x00007180ff0577ac */ /* 0x000e2a0008000800 */
[----:B------:R-:W-:-:S05]  /*0670*/  LEA R15, R2, UR4, 0x2 ;  /* 0x00000004020f7c11 */ /* 0x000fca000f8e10ff */
[----:B------:R1:W-:Y:S01]  /*0680*/  STS [R15], R0 ;  /* 0x000000000f007388 */ /* 0x0003e20000000800 */
[----:B------:R-:W2:Y:S01]  /*0690*/  LDCU UR4, c[0x0][0x38c] ;  /* 0x00007180ff0477ac */ /* 0x000ea20008000800 */
[----:B------:R-:W-:Y:S06]  /*06a0*/  BAR.SYNC.DEFER_BLOCKING 0x0 ;  /* 0x0000000000007b1d */ /* 0x000fec0000010000 */
[----:B------:R-:W-:Y:S05]  /*06b0*/  @P0 BRA `(.L_x_12) ;  /* 0x0000000400e80947 */ /* 0x000fea0003800000 */
[----:B------:R-:W3:Y:S01]  /*06c0*/  I2F.U32.RP R14, R11 ;  /* 0x0000000b000e7306 */ /* 0x000ee20000209000 */
[----:B------:R-:W-:Y:S01]  /*06d0*/  IADD3 R10, PT, PT, R2, R11, RZ ;  /* 0x0000000b020a7210 */ /* 0x000fe20007ffe0ff */
[----:B------:R-:W-:Y:S01]  /*06e0*/  BSSY.RECONVERGENT B1, `(.L_x_13) ;  /* 0x000003a000017945 */ /* 0x000fe20003800200 */
[----:B------:R-:W-:Y:S02]  /*06f0*/  ISETP.NE.U32.AND P2, PT, R11, RZ, PT ;  /* 0x000000ff0b00720c */ /* 0x000fe40003f45070 */
[CC--:B------:R-:W-:Y:S02]  /*0700*/  ISETP.GE.U32.AND P0, PT, R10.reuse, R3.reuse, PT ;  /* 0x000000030a00720c */ /* 0x0c0fe40003f06070 */
[----:B------:R-:W-:Y:S01]  /*0710*/  VIMNMX.U32 R13, PT, PT, R10, R3, !PT ;  /* 0x000000030a0d7248 */ /* 0x000fe20007fe0000 */
[----:B---3--:R-:W3:Y:S02]  /*0720*/  MUFU.RCP R14, R14 ;  /* 0x0000000e000e7308 */ /* 0x008ee40000001000 */
[----:B---3--:R-:W-:-:S06]  /*0730*/  IADD3 R8, PT, PT, R14, 0xffffffe, RZ ;  /* 0x0ffffffe0e087810 */ /* 0x008fcc0007ffe0ff */
[----:B------:R3:W4:Y:S02]  /*0740*/  F2I.FTZ.U32.TRUNC.NTZ R9, R8 ;  /* 0x0000000800097305 */ /* 0x000724000021f000 */
[----:B---3--:R-:W-:Y:S02]  /*0750*/  IMAD.MOV.U32 R8, RZ, RZ, RZ ;  /* 0x000000ffff087224 */ /* 0x008fe400078e00ff */
[----:B----4-:R-:W-:-:S04]  /*0760*/  IMAD.MOV R12, RZ, RZ, -R9 ;  /* 0x000000ffff0c7224 */ /* 0x010fc800078e0a09 */
[----:B------:R-:W-:Y:S01]  /*0770*/  IMAD R17, R12, R11, RZ ;  /* 0x0000000b0c117224 */ /* 0x000fe200078e02ff */
[----:B------:R-:W-:-:S03]  /*0780*/  SEL R12, RZ, 0x1, P0 ;  /* 0x00000001ff0c7807 */ /* 0x000fc60000000000 */
[----:B------:R-:W-:Y:S01]  /*0790*/  IMAD.HI.U32 R17, R9, R17, R8 ;  /* 0x0000001109117227 */ /* 0x000fe200078e0008 */
[----:B------:R-:W-:-:S05]  /*07a0*/  IADD3 R10, PT, PT, R13, -R10, -R12 ;  /* 0x8000000a0d0a7210 */ /* 0x000fca0007ffe80c */
[----:B------:R-:W-:-:S05]  /*07b0*/  IMAD.HI.U32 R17, R17, R10, RZ ;  /* 0x0000000a11117227 */ /* 0x000fca00078e00ff */
[----:B------:R-:W-:-:S05]  /*07c0*/  IADD3 R8, PT, PT, -R17, RZ, RZ ;  /* 0x000000ff11087210 */ /* 0x000fca0007ffe1ff */
[----:B------:R-:W-:Y:S02]  /*07d0*/  IMAD R8, R11, R8, R10 ;  /* 0x000000080b087224 */ /* 0x000fe400078e020a */
[----:B------:R-:W-:-:S03]  /*07e0*/  IMAD.MOV.U32 R10, RZ, RZ, RZ ;  /* 0x000000ffff0a7224 */ /* 0x000fc600078e00ff */
        /* <DEDUP_REMOVED lines=10> */
[----:B------:R-:W-:-:S13]  /*0890*/  ISETP.NE.AND P0, PT, R8, 0x3, PT ;  /* 0x000000030800780c */ /* 0x000fda0003f05270 */
[----:B------:R-:W-:Y:S05]  /*08a0*/  @!P0 BRA `(.L_x_14) ;  /* 0x0000000000748947 */ /* 0x000fea0003800000 */
[----:B------:R-:W-:-:S04]  /*08b0*/  IMAD.WIDE.U32 R8, R2, 0x4, R6 ;  /* 0x0000000402087825 */ /* 0x000fc800078e0006 */
[----:B------:R-:W-:Y:S01]  /*08c0*/  VIADD R10, R17, 0x1 ;  /* 0x00000001110a7836 */ /* 0x000fe20000000000 */
[----:B------:R-:W-:Y:S01]  /*08d0*/  IADD3 R16, P0, PT, R8, UR8, RZ ;  /* 0x0000000808107c10 */ /* 0x000fe2000ff1e0ff */
[----:B------:R-:W-:-:S03]  /*08e0*/  IMAD.MOV.U32 R12, RZ, RZ, R2 ;  /* 0x000000ffff0c7224 */ /* 0x000fc600078e0002 */
[----:B------:R-:W-:Y:S01]  /*08f0*/  LOP3.LUT R13, R10, 0x3, RZ, 0xc0, !PT ;  /* 0x000000030a0d7812 */ /* 0x000fe200078ec0ff */
[----:B------:R-:W-:Y:S01]  /*0900*/  HFMA2 R10, -RZ, RZ, 0, 0 ;  /* 0x00000000ff0a7431 */ /* 0x000fe200000001ff */
[----:B------:R-:W-:Y:S02]  /*0910*/  IADD3.X R17, PT, PT, R9, UR9, RZ, P0, !PT ;  /* 0x0000000909117c10 */ /* 0x000fe400087fe4ff */
[----:B------:R-:W-:-:S07]  /*0920*/  IADD3 R13, PT, PT, -R13, RZ, RZ ;  /* 0x000000ff0d0d7210 */ /* 0x000fce0007ffe1ff */
.L_x_15:
[----:B---3--:R-:W-:Y:S01]  /*0930*/  IMAD.MOV.U32 R8, RZ, RZ, R16 ;  /* 0x000000ffff087224 */ /* 0x008fe200078e0010 */
[----:B------:R-:W-:-:S05]  /*0940*/  MOV R9, R17 ;  /* 0x0000001100097202 */ /* 0x000fca0000000f00 */
[----:B------:R-:W2:Y:S01]  /*0950*/  LDG.E R17, desc[UR6][R8.64] ;  /* 0x0000000608117981 */ /* 0x000ea2000c1e1900 */
[----:B------:R-:W-:Y:S01]  /*0960*/  IMAD.MOV.U32 R14, RZ, RZ, 0x3bbb989d ;  /* 0x3bbb989dff0e7424 */ /* 0x000fe200078e00ff */
[----:B------:R-:W-:Y:S01]  /*0970*/  MOV R19, 0x437c0000 ;  /* 0x437c000000137802 */ /* 0x000fe20000000f00 */
[----:B------:R-:W-:Y:S01]  /*0980*/  IMAD.IADD R12, R11, 0x1, R12 ;  /* 0x000000010b0c7824 */ /* 0x000fe200078e020c */
[----:B------:R-:W-:-:S04]  /*0990*/  IADD3 R13, PT, PT, R13, 0x1, RZ ;  /* 0x000000010d0d7810 */ /* 0x000fc80007ffe0ff */
[----:B------:R-:W-:Y:S01]  /*09a0*/  ISETP.NE.AND P0, PT, R13, RZ, PT ;  /* 0x000000ff0d00720c */ /* 0x000fe20003f05270 */
[----:B--2---:R-:W-:-:S04]  /*09b0*/  FFMA R17, R17, UR4, -R0 ;  /* 0x0000000411117c23 */ /* 0x004fc80008000800 */
[----:B------:R-:W-:-:S04]  /*09c0*/  FFMA.SAT R14, R17, R14, 0.5 ;  /* 0x3f000000110e7423 */ /* 0x000fc8000000200e */
[----:B------:R-:W-:-:S04]  /*09d0*/  FFMA.RM R14, R14, R19, 12582913 ;  /* 0x4b4000010e0e7423 */ /* 0x000fc80000004013 */
[C---:B------:R-:W-:Y:S01]  /*09e0*/  FADD R16, R14.reuse, -12583039 ;  /* 0xcb40007f0e107421 */ /* 0x040fe20000000000 */
[----:B------:R-:W-:-:S03]  /*09f0*/  IMAD.SHL.U32 R14, R14, 0x800000, RZ ;  /* 0x008000000e0e7824 */ /* 0x000fc600078e00ff */
[----:B------:R-:W-:-:S04]  /*0a00*/  FFMA R16, R17, 1.4426950216293334961, -R16 ;  /* 0x3fb8aa3b11107823 */ /* 0x000fc80000000810 */
[----:B------:R-:W-:-:S04]  /*0a10*/  FFMA R18, R17, 1.925963033500011079e-08, R16 ;  /* 0x32a5706011127823 */ /* 0x000fc80000000010 */
[----:B------:R-:W2:Y:S02]  /*0a20*/  MUFU.EX2 R17, R18 ;  /* 0x0000001200117308 */ /* 0x000ea40000000800 */
[----:B--2---:R-:W-:Y:S01]  /*0a30*/  FMUL R19, R14, R17 ;  /* 0x000000110e137220 */ /* 0x004fe20000400000 */
[----:B------:R-:W-:-:S04]  /*0a40*/  IMAD.WIDE.U32 R16, R11, 0x4, R8 ;  /* 0x000000040b107825 */ /* 0x000fc800078e0008 */
[----:B------:R-:W-:Y:S01]  /*0a50*/  FADD R10, R19, R10 ;  /* 0x0000000a130a7221 */ /* 0x000fe20000000000 */
[----:B------:R3:W-:Y:S01]  /*0a60*/  STG.E desc[UR6][R8.64], R19 ;  /* 0x0000001308007986 */ /* 0x0007e2000c101906 */
[----:B------:R-:W-:Y:S05]  /*0a70*/  @P0 BRA `(.L_x_15) ;  /* 0xfffffffc00ac0947 */ /* 0x000fea000383ffff */
.L_x_14:
[----:B0-2---:R-:W-:Y:S05]  /*0a80*/  BSYNC.RECONVERGENT B1 ;  /* 0x0000000000017941 */ /* 0x005fea0003800200 */
.L_x_13:
[----:B------:R-:W-:Y:S05]  /*0a90*/  @!P1 BRA `(.L_x_12) ;  /* 0x0000000000f09947 */ /* 0x000fea0003800000 */
.L_x_16:
[----:B------:R-:W-:-:S05]  /*0aa0*/  IMAD.WIDE.U32 R16, R12, 0x4, R4 ;  /* 0x000000040c107825 */ /* 0x000fca00078e0004 */
[----:B---34-:R-:W2:Y:S01]  /*0ab0*/  LDG.E R9, desc[UR6][R16.64] ;  /* 0x0000000610097981 */ /* 0x018ea2000c1e1900 */
[----:B------:R-:W-:Y:S01]  /*0ac0*/  MOV R14, 0x3bbb989d ;  /* 0x3bbb989d000e7802 */ /* 0x000fe20000000f00 */
[----:B------:R-:W-:Y:S02]  /*0ad0*/  IMAD.MOV.U32 R18, RZ, RZ, 0x437c0000 ;  /* 0x437c0000ff127424 */ /* 0x000fe400078e00ff */
[----:B------:R-:W-:Y:S02]  /*0ae0*/  IMAD.IADD R23, R11, 0x1, R12 ;  /* 0x000000010b177824 */ /* 0x000fe400078e020c */
[----:B--2---:R-:W-:-:S04]  /*0af0*/  FFMA R9, R9, UR5, -R0 ;  /* 0x0000000509097c23 */ /* 0x004fc80008000800 */
[----:B------:R-:W-:-:S04]  /*0b00*/  FFMA.SAT R13, R9, R14, 0.5 ;  /* 0x3f000000090d7423 */ /* 0x000fc8000000200e */
[----:B------:R-:W-:-:S04]  /*0b10*/  FFMA.RM R13, R13, R18, 12582913 ;  /* 0x4b4000010d0d7423 */ /* 0x000fc80000004012 */
[C---:B------:R-:W-:Y:S01]  /*0b20*/  FADD R8, R13.reuse, -12583039 ;  /* 0xcb40007f0d087421 */ /* 0x040fe20000000000 */
[----:B------:R-:W-:-:S03]  /*0b30*/  SHF.L.U32 R19, R13, 0x17, RZ ;  /* 0x000000170d137819 */ /* 0x000fc600000006ff */
[----:B------:R-:W-:-:S04]  /*0b40*/  FFMA R8, R9, 1.4426950216293334961, -R8 ;  /* 0x3fb8aa3b09087823 */ /* 0x000fc80000000808 */
[----:B------:R-:W-:Y:S01]  /*0b50*/  FFMA R20, R9, 1.925963033500011079e-08, R8 ;  /* 0x32a5706009147823 */ /* 0x000fe20000000008 */
[----:B------:R-:W-:-:S05]  /*0b60*/  IMAD.WIDE.U32 R8, R23, 0x4, R4 ;  /* 0x0000000417087825 */ /* 0x000fca00078e0004 */
[----:B------:R-:W0:Y:S02]  /*0b70*/  MUFU.EX2 R20, R20 ;  /* 0x0000001400147308 */ /* 0x000e240000000800 */
[----:B0-----:R-:W-:-:S05]  /*0b80*/  FMUL R19, R19, R20 ;  /* 0x0000001413137220 */ /* 0x001fca0000400000 */
[----:B------:R0:W-:Y:S04]  /*0b90*/  STG.E desc[UR6][R16.64], R19 ;  /* 0x0000001310007986 */ /* 0x0001e8000c101906 */
[----:B------:R-:W2:Y:S01]  /*0ba0*/  LDG.E R13, desc[UR6][R8.64] ;  /* 0x00000006080d7981 */ /* 0x000ea2000c1e1900 */
        /* <DEDUP_REMOVED lines=13> */
[----:B------:R-:W-:-:S04]  /*0c80*/  IMAD.IADD R20, R20, 0x1, R11 ;  /* 0x0000000114147824 */ /* 0x000fc800078e020b */
[----:B0-----:R-:W-:-:S04]  /*0c90*/  IMAD.WIDE.U32 R8, R20, 0x4, R4 ;  /* 0x0000000414087825 */ /* 0x001fc800078e0004 */
[----:B--2---:R-:W-:-:S04]  /*0ca0*/  FFMA R21, R21, UR5, -R0 ;  /* 0x0000000515157c23 */ /* 0x004fc80008000800 */
[----:B------:R-:W-:-:S04]  /*0cb0*/  FFMA.SAT R23, R21, R14, 0.5 ;  /* 0x3f00000015177423 */ /* 0x000fc8000000200e */
[----:B------:R-:W-:-:S04]  /*0cc0*/  FFMA.RM R23, R23, R18, 12582913 ;  /* 0x4b40000117177423 */ /* 0x000fc80000004012 */
[----:B------:R-:W-:-:S04]  /*0cd0*/  FADD R16, R23, -12583039 ;  /* 0xcb40007f17107421 */ /* 0x000fc80000000000 */
[----:B------:R-:W-:-:S04]  /*0ce0*/  FFMA R16, R21, 1.4426950216293334961, -R16 ;  /* 0x3fb8aa3b15107823 */ /* 0x000fc80000000810 */
[----:B------:R-:W-:Y:S01]  /*0cf0*/  FFMA R16, R21, 1.925963033500011079e-08, R16 ;  /* 0x32a5706015107823 */ /* 0x000fe20000000010 */
[----:B------:R-:W-:-:S05]  /*0d00*/  SHF.L.U32 R21, R23, 0x17, RZ ;  /* 0x0000001717157819 */ /* 0x000fca00000006ff */
[----:B------:R-:W0:Y:S02]  /*0d10*/  MUFU.EX2 R16, R16 ;  /* 0x0000001000107308 */ /* 0x000e240000000800 */
[----:B0-----:R-:W-:-:S05]  /*0d20*/  FMUL R21, R21, R16 ;  /* 0x0000001015157220 */ /* 0x001fca0000400000 */
[----:B------:R0:W-:Y:S04]  /*0d30*/  STG.E desc[UR6][R12.64], R21 ;  /* 0x000000150c007986 */ /* 0x0001e8000c101906 */
[----:B------:R-:W2:Y:S01]  /*0d40*/  LDG.E R23, desc[UR6][R8.64] ;  /* 0x0000000608177981 */ /* 0x000ea2000c1e1900 */
[----:B------:R-:W-:-:S04]  /*0d50*/  FADD R10, R19, R10 ;  /* 0x0000000a130a7221 */ /* 0x000fc80000000000 */
[----:B------:R-:W-:Y:S01]  /*0d60*/  FADD R10, R10, R17 ;  /* 0x000000110a0a7221 */ /* 0x000fe20000000000 */
[----:B0-----:R-:W-:-:S03]  /*0d70*/  IMAD.IADD R12, R20, 0x1, R11 ;  /* 0x00000001140c7824 */ /* 0x001fc600078e020b */
[----:B------:R-:W-:Y:S02]  /*0d80*/  FADD R10, R10, R21 ;  /* 0x000000150a0a7221 */ /* 0x000fe40000000000 */
[----:B------:R-:W-:Y:S01]  /*0d90*/  ISETP.GE.AND P0, PT, R12, R3, PT ;  /* 0x000000030c00720c */ /* 0x000fe20003f06270 */
[----:B--2---:R-:W-:-:S04]  /*0da0*/  FFMA R23, R23, UR5, -R0 ;  /* 0x0000000517177c23 */ /* 0x004fc80008000800 */
[----:B------:R-:W-:-:S04]  /*0db0*/  FFMA.SAT R25, R23, R14, 0.5 ;  /* 0x3f00000017197423 */ /* 0x000fc8000000200e */
[----:B------:R-:W-:-:S04]  /*0dc0*/  FFMA.RM R25, R25, R18, 12582913 ;  /* 0x4b40000119197423 */ /* 0x000fc80000004012 */
[C---:B------:R-:W-:Y:S01]  /*0dd0*/  FADD R14, R25.reuse, -12583039 ;  /* 0xcb40007f190e7421 */ /* 0x040fe20000000000 */
[----:B------:R-:W-:-:S03]  /*0de0*/  SHF.L.U32 R25, R25, 0x17, RZ ;  /* 0x0000001719197819 */ /* 0x000fc600000006ff */
[----:B------:R-:W-:-:S04]  /*0df0*/  FFMA R14, R23, 1.4426950216293334961, -R14 ;  /* 0x3fb8aa3b170e7823 */ /* 0x000fc8000000080e */
[----:B------:R-:W-:-:S06]  /*0e00*/  FFMA R14, R23, 1.925963033500011079e-08, R14 ;  /* 0x32a57060170e7823 */ /* 0x000fcc000000000e */
[----:B------:R-:W0:Y:S02]  /*0e10*/  MUFU.EX2 R14, R14 ;  /* 0x0000000e000e7308 */ /* 0x000e240000000800 */
[----:B0-----:R-:W-:-:S04]  /*0e20*/  FMUL R25, R25, R14 ;  /* 0x0000000e19197220 */ /* 0x001fc80000400000 */
[----:B------:R-:W-:Y:S01]  /*0e30*/  FADD R10, R10, R25 ;  /* 0x000000190a0a7221 */ /* 0x000fe20000000000 */
[----:B------:R4:W-:Y:S01]  /*0e40*/  STG.E desc[UR6][R8.64], R25 ;  /* 0x0000001908007986 */ /* 0x0009e2000c101906 */
[----:B------:R-:W-:Y:S05]  /*0e50*/  @!P0 BRA `(.L_x_16) ;  /* 0xfffffffc00108947 */ /* 0x000fea000383ffff */
.L_x_12:
[----:B0-2---:R-:W-:Y:S05]  /*0e60*/  BSYNC.RECONVERGENT B0 ;  /* 0x0000000000007941 */ /* 0x005fea0003800200 */
.L_x_11:
[----:B------:R-:W-:Y:S01]  /*0e70*/  ISETP.GE.U32.AND P0, PT, R11, 0x2, PT ;  /* 0x000000020b00780c */ /* 0x000fe20003f06070 */
[----:B------:R0:W-:Y:S01]  /*0e80*/  STS [R15], R10 ;  /* 0x0000000a0f007388 */ /* 0x0001e20000000800 */
[----:B------:R-:W2:Y:S01]  /*0e90*/  LDCU UR8, c[0x0][0x388] ;  /* 0x00007100ff0877ac */ /* 0x000ea20008000800 */
[----:B------:R-:W-:Y:S10]  /*0ea0*/  BAR.SYNC.DEFER_BLOCKING 0x0 ;  /* 0x0000000000007b1d */ /* 0x000ff40000010000 */
[----:B0-----:R-:W-:Y:S05]  /*0eb0*/  @!P0 BRA `(.L_x_17) ;  /* 0x0000000000308947 */ /* 0x001fea0003800000 */
[----:B-1----:R-:W-:-:S07]  /*0ec0*/  MOV R0, R11 ;  /* 0x0000000b00007202 */ /* 0x002fce0000000f00 */
.L_x_18:
[----:B---34-:R-:W-:-:S04]  /*0ed0*/  SHF.R.U32.HI R9, RZ, 0x1, R0 ;  /* 0x00000001ff097819 */ /* 0x018fc80000011600 */
[----:B------:R-:W-:-:S13]  /*0ee0*/  ISETP.GE.U32.AND P0, PT, R2, R9, PT ;  /* 0x000000090200720c */ /* 0x000fda0003f06070 */
[----:B------:R-:W-:Y:S01]  /*0ef0*/  @!P0 IMAD R3, R9, 0x4, R15 ;  /* 0x0000000409038824 */ /* 0x000fe200078e020f */
[----:B------:R-:W-:Y:S05]  /*0f00*/  @!P0 LDS R8, [R15] ;  /* 0x000000000f088984 */ /* 0x000fea0000000800 */
[----:B------:R-:W0:Y:S02]  /*0f10*/  @!P0 LDS R3, [R3] ;  /* 0x0000000003038984 */ /* 0x000e240000000800 */
[----:B0-----:R-:W-:-:S05]  /*0f20*/  @!P0 FADD R8, R3, R8 ;  /* 0x0000000803088221 */ /* 0x001fca0000000000 */
[----:B------:R0:W-:Y:S01]  /*0f30*/  @!P0 STS [R15], R8 ;  /* 0x000000080f008388 */ /* 0x0001e20000000800 */
[----:B------:R-:W-:Y:S01]  /*0f40*/  BAR.SYNC.DEFER_BLOCKING 0x0 ;  /* 0x0000000000007b1d */ /* 0x000fe20000010000 */
[----:B------:R-:W-:Y:S02]  /*0f50*/  ISETP.GT.U32.AND P0, PT, R0, 0x3, PT ;  /* 0x000000030000780c */ /* 0x000fe40003f04070 */
[----:B------:R-:W-:-:S11]  /*0f60*/  MOV R0, R9 ;  /* 0x0000000900007202 */ /* 0x000fd60000000f00 */
[----:B0-----:R-:W-:Y:S05]  /*0f70*/  @P0 BRA `(.L_x_18) ;  /* 0xfffffffc00d40947 */ /* 0x001fea000383ffff */
.L_x_17:
[----:B------:R-:W0:Y:S01]  /*0f80*/  S2UR UR5, SR_CgaCtaId ;  /* 0x00000000000579c3 */ /* 0x000e220000008800 */
[----:B--2---:R-:W-:Y:S01]  /*0f90*/  ISETP.GE.AND P0, PT, R2, UR8, PT ;  /* 0x0000000802007c0c */ /* 0x004fe2000bf06270 */
[----:B------:R-:W-:Y:S02]  /*0fa0*/  UMOV UR4, 0x400 ;  /* 0x0000040000047882 */ /* 0x000fe40000000000 */
[----:B0-----:R-:W-:-:S10]  /*0fb0*/  ULEA UR4, UR5, UR4, 0x18 ;  /* 0x0000000405047291 */ /* 0x001fd4000f8ec0ff */
[----:B------:R-:W-:Y:S05]  /*0fc0*/  @P0 EXIT ;  /* 0x000000000000094d */ /* 0x000fea0003800000 */
[----:B------:R-:W0:Y:S01]  /*0fd0*/  I2F.U32.RP R10, R11 ;  /* 0x0000000b000a7306 */ /* 0x000e220000209000 */
[----:B------:R-:W-:Y:S01]  /*0fe0*/  IMAD.IADD R3, R2, 0x1, R11 ;  /* 0x0000000102037824 */ /* 0x000fe200078e020b */
[----:B------:R-:W-:Y:S01]  /*0ff0*/  ISETP.NE.U32.AND P2, PT, R11, RZ, PT ;  /* 0x000000ff0b00720c */ /* 0x000fe20003f45070 */
[----:B------:R-:W-:Y:S03]  /*1000*/  BSSY.RECONVERGENT B0, `(.L_x_19) ;  /* 0x0000036000007945 */ /* 0x000fe60003800200 */
[C---:B------:R-:W-:Y:S02]  /*1010*/  ISETP.GE.AND P0, PT, R3.reuse, UR8, PT ;  /* 0x0000000803007c0c */ /* 0x040fe4000bf06270 */
[----:B-1----:R-:W-:Y:S02]  /*1020*/  VIMNMX R0, PT, PT, R3, UR8, !PT ;  /* 0x0000000803007c48 */ /* 0x002fe4000ffe0100 */
[----:B------:R-:W-:-:S04]  /*1030*/  SEL R13, RZ, 0x1, P0 ;  /* 0x00000001ff0d7807 */ /* 0x000fc80000000000 */
[----:B------:R-:W-:Y:S01]  /*1040*/  IADD3 R0, PT, PT, R0, -R3, -R13 ;  /* 0x8000000300007210 */ /* 0x000fe20007ffe80d */
[----:B0-----:R-:W3:Y:S02]  /*1050*/  MUFU.RCP R10, R10 ;  /* 0x0000000a000a7308 */ /* 0x001ee40000001000 */
[----:B---34-:R-:W-:-:S06]  /*1060*/  VIADD R8, R10, 0xffffffe ;  /* 0x0ffffffe0a087836 */ /* 0x018fcc0000000000 */
[----:B------:R0:W1:Y:S02]  /*1070*/  F2I.FTZ.U32.TRUNC.NTZ R9, R8 ;  /* 0x0000000800097305 */ /* 0x000064000021f000 */
[----:B0-----:R-:W-:Y:S01]  /*1080*/  HFMA2 R8, -RZ, RZ, 0, 0 ;  /* 0x00000000ff087431 */ /* 0x001fe200000001ff */
[----:B-1----:R-:W-:-:S05]  /*1090*/  IADD3 R12, PT, PT, RZ, -R9, RZ ;  /* 0x80000009ff0c7210 */ /* 0x002fca0007ffe0ff */
[----:B------:R-:W-:-:S04]  /*10a0*/  IMAD R15, R12, R11, RZ ;  /* 0x0000000b0c0f7224 */ /* 0x000fc800078e02ff */
[----:B------:R-:W-:-:S06]  /*10b0*/  IMAD.HI.U32 R15, R9, R15, R8 ;  /* 0x0000000f090f7227 */ /* 0x000fcc00078e0008 */
[----:B------:R-:W-:-:S04]  /*10c0*/  IMAD.HI.U32 R8, R15, R0, RZ ;  /* 0x000000000f087227 */ /* 0x000fc800078e00ff */
[----:B------:R-:W-:-:S04]  /*10d0*/  IMAD.MOV R3, RZ, RZ, -R8 ;  /* 0x000000ffff037224 */ /* 0x000fc800078e0a08 */
[----:B------:R-:W-:Y:S02]  /*10e0*/  IMAD R0, R11, R3, R0 ;  /* 0x000000030b007224 */ /* 0x000fe400078e0200 */
[----:B------:R-:W0:Y:S03]  /*10f0*/  LDS R3, [UR4] ;  /* 0x00000004ff037984 */ /* 0x000e260008000800 */
[----:B------:R-:W-:-:S13]  /*1100*/  ISETP.GE.U32.AND P0, PT, R0, R11, PT ;  /* 0x0000000b0000720c */ /* 0x000fda0003f06070 */
[----:B------:R-:W-:Y:S01]  /*1110*/  @P0 IADD3 R0, PT, PT, R0, -R11, RZ ;  /* 0x8000000b00000210 */ /* 0x000fe20007ffe0ff */
[----:B------:R-:W-:-:S03]  /*1120*/  @P0 VIADD R8, R8, 0x1 ;  /* 0x0000000108080836 */ /* 0x000fc60000000000 */
[----:B------:R-:W-:-:S13]  /*1130*/  ISETP.GE.U32.AND P1, PT, R0, R11, PT ;  /* 0x0000000b0000720c */ /* 0x000fda0003f26070 */
[----:B------:R-:W-:Y:S02]  /*1140*/  @P1 IADD3 R8, PT, PT, R8, 0x1, RZ ;  /* 0x0000000108081810 */ /* 0x000fe40007ffe0ff */
[----:B------:R-:W-:-:S05]  /*1150*/  @!P2 LOP3.LUT R8, RZ, R11, RZ, 0x33, !PT ;  /* 0x0000000bff08a212 */ /* 0x000fca00078e33ff */
[----:B------:R-:W-:-:S05]  /*1160*/  IMAD.IADD R8, R13, 0x1, R8 ;  /* 0x000000010d087824 */ /* 0x000fca00078e0208 */
[----:B------:R-:W-:-:S04]  /*1170*/  LOP3.LUT R0, R8, 0x3, RZ, 0xc0, !PT ;  /* 0x0000000308007812 */ /* 0x000fc800078ec0ff */
[----:B------:R-:W-:-:S13]  /*1180*/  ISETP.NE.AND P0, PT, R0, 0x3, PT ;  /* 0x000000030000780c */ /* 0x000fda0003f05270 */
[----:B0-----:R-:W-:Y:S05]  /*1190*/  @!P0 BRA `(.L_x_20) ;  /* 0x0000000000708947 */ /* 0x001fea0003800000 */
[----:B------:R-:W0:Y:S01]  /*11a0*/  LDCU.64 UR4, c[0x0][0x380] ;  /* 0x00007000ff0477ac */ /* 0x000e220008000a00 */
[----:B------:R-:W-:Y:S01]  /*11b0*/  IMAD.WIDE.U32 R6, R2, 0x4, R6 ;  /* 0x0000000402067825 */ /* 0x000fe200078e0006 */
[----:B------:R-:W-:-:S04]  /*11c0*/  IADD3 R0, PT, PT, R8, 0x1, RZ ;  /* 0x0000000108007810 */ /* 0x000fc80007ffe0ff */
[----:B------:R-:W-:-:S05]  /*11d0*/  LOP3.LUT R0, R0, 0x3, RZ, 0xc0, !PT ;  /* 0x0000000300007812 */ /* 0x000fca00078ec0ff */
[----:B------:R-:W-:Y:S02]  /*11e0*/  IMAD R2, R0, R11, R2 ;  /* 0x0000000b00027224 */ /* 0x000fe400078e0202 */
[----:B------:R-:W-:Y:S01]  /*11f0*/  IMAD.MOV R9, RZ, RZ, -R0 ;  /* 0x000000ffff097224 */ /* 0x000fe200078e0a00 */
[----:B0-----:R-:W-:-:S04]  /*1200*/  IADD3 R12, P0, PT, R6, UR4, RZ ;  /* 0x00000004060c7c10 */ /* 0x001fc8000ff1e0ff */
[----:B------:R-:W-:-:S09]  /*1210*/  IADD3.X R13, PT, PT, R7, UR5, RZ, P0, !PT ;  /* 0x00000005070d7c10 */ /* 0x000fd200087fe4ff */
.L_x_23:
[----:B0-----:R-:W-:Y:S01]  /*1220*/  MOV R6, R12 ;  /* 0x0000000c00067202 */ /* 0x001fe20000000f00 */
[----:B------:R-:W-:-:S05]  /*1230*/  IMAD.MOV.U32 R7, RZ, RZ, R13 ;  /* 0x000000ffff077224 */ /* 0x000fca00078e000d */
[----:B------:R-:W2:Y:S01]  /*1240*/  LDG.E R0, desc[UR6][R6.64] ;  /* 0x0000000606007981 */ /* 0x000ea2000c1e1900 */
[----:B------:R-:W0:Y:S01]  /*1250*/  MUFU.RCP R10, R3 ;  /* 0x00000003000a7308 */ /* 0x000e220000001000 */
[----:B------:R-:W-:Y:S01]  /*1260*/  IADD3 R9, PT, PT, R9, 0x1, RZ ;  /* 0x0000000109097810 */ /* 0x000fe20007ffe0ff */
[----:B------:R-:W-:Y:S03]  /*1270*/  BSSY.RECONVERGENT B1, `(.L_x_21) ;  /* 0x000000b000017945 */ /* 0x000fe60003800200 */
[----:B------:R-:W-:Y:S01]  /*1280*/  ISETP.NE.AND P2, PT, R9, RZ, PT ;  /* 0x000000ff0900720c */ /* 0x000fe20003f45270 */
[----:B0-----:R-:W-:-:S04]  /*1290*/  FFMA R13, -R3, R10, 1 ;  /* 0x3f800000030d7423 */ /* 0x001fc8000000010a */
[----:B------:R-:W-:Y:S01]  /*12a0*/  FFMA R13, R10, R13, R10 ;  /* 0x0000000d0a0d7223 */ /* 0x000fe2000000000a */
[----:B--2---:R-:W0:Y:S03]  /*12b0*/  FCHK P0, R0, R3 ;  /* 0x0000000300007302 */ /* 0x004e260000000000 */
[----:B------:R-:W-:-:S04]  /*12c0*/  FFMA R10, R0, R13, RZ ;  /* 0x0000000d000a7223 */ /* 0x000fc800000000ff */
[----:B------:R-:W-:-:S04]  /*12d0*/  FFMA R12, -R3, R10, R0 ;  /* 0x0000000a030c7223 */ /* 0x000fc80000000100 */
[----:B------:R-:W-:Y:S01]  /*12e0*/  FFMA R15, R13, R12, R10 ;  /* 0x0000000c0d0f7223 */ /* 0x000fe2000000000a */
[----:B0-----:R-:W-:Y:S06]  /*12f0*/  @!P0 BRA `(.L_x_22) ;  /* 0x0000000000088947 */ /* 0x001fec0003800000 */
[----:B------:R-:W-:-:S07]  /*1300*/  MOV R10, 0x1320 ;  /* 0x00001320000a7802 */ /* 0x000fce0000000f00 */
[----:B------:R-:W-:Y:S05]  /*1310*/  CALL.REL.NOINC `($__internal_0_$__cuda_sm3x_div_rn_noftz_f32_slowpath) ;  /* 0x0000000400447944 */ /* 0x000fea0003c00000 */
.L_x_22:
[----:B------:R-:W-:Y:S05]  /*1320*/  BSYNC.RECONVERGENT B1 ;  /* 0x0000000000017941 */ /* 0x000fea0003800200 */
.L_x_21:
[----:B------:R0:W-:Y:S01]  /*1330*/  STG.E desc[UR6][R6.64], R15 ;  /* 0x0000000f06007986 */ /* 0x0001e2000c101906 */
[----:B------:R-:W-:Y:S01]  /*1340*/  IMAD.WIDE.U32 R12, R11, 0x4, R6 ;  /* 0x000000040b0c7825 */ /* 0x000fe200078e0006 */
[----:B------:R-:W-:Y:S06]  /*1350*/  @P2 BRA `(.L_x_23) ;  /* 0xfffffffc00b02947 */ /* 0x000fec000383ffff */
.L_x_20:
[----:B------:R-:W-:Y:S05]  /*1360*/  BSYNC.RECONVERGENT B0 ;  /* 0x0000000000007941 */ /* 0x000fea0003800200 */
.L_x_19:
[----:B------:R-:W-:Y:S01]  /*1370*/  ISETP.GE.U32.AND P0, PT, R8, 0x3, PT ;  /* 0x000000030800780c */ /* 0x000fe20003f06070 */
[----:B------:R-:W1:-:S12]  /*1380*/  LDCU UR4, c[0x0][0x388] ;  /* 0x00007100ff0477ac */ /* 0x000e580008000800 */
[----:B-1----:R-:W-:Y:S05]  /*1390*/  @!P0 EXIT ;  /* 0x000000000000894d */ /* 0x002fea0003800000 */
.L_x_32:
[----:B0-----:R-:W-:-:S05]  /*13a0*/  IMAD.WIDE.U32 R6, R2, 0x4, R4 ;  /* 0x0000000402067825 */ /* 0x001fca00078e0004 */
[----:B------:R-:W2:Y:S01]  /*13b0*/  LDG.E R10, desc[UR6][R6.64] ;  /* 0x00000006060a7981 */ /* 0x000ea2000c1e1900 */
[----:B------:R-:W0:Y:S01]  /*13c0*/  MUFU.RCP R0, R3 ;  /* 0x0000000300007308 */ /* 0x000e220000001000 */
[----:B------:R-:W-:Y:S01]  /*13d0*/  BSSY.RECONVERGENT B0, `(.L_x_24) ;  /* 0x000000c000007945 */ /* 0x000fe20003800200 */
[----:B0-----:R-:W-:-:S04]  /*13e0*/  FFMA R9, -R3, R0, 1 ;  /* 0x3f80000003097423 */ /* 0x001fc80000000100 */
[----:B------:R-:W-:Y:S02]  /*13f0*/  FFMA R0, R0, R9, R0 ;  /* 0x0000000900007223 */ /* 0x000fe40000000000 */
[----:B--2---:R-:W0:Y:S02]  /*1400*/  FCHK P0, R10, R3 ;  /* 0x000000030a007302 */ /* 0x004e240000000000 */
[----:B------:R-:W-:-:S04]  /*1410*/  FFMA R8, R0, R10, RZ ;  /* 0x0000000a00087223 */ /* 0x000fc800000000ff */
[----:B------:R-:W-:-:S04]  /*1420*/  FFMA R9, -R3, R8, R10 ;  /* 0x0000000803097223 */ /* 0x000fc8000000010a */
[----:B------:R-:W-:Y:S01]  /*1430*/  FFMA R13, R0, R9, R8 ;  /* 0x00000009000d7223 */ /* 0x000fe20000000008 */
[----:B0-----:R-:W-:Y:S06]  /*1440*/  @!P0 BRA `(.L_x_25) ;  /* 0x0000000000108947 */ /* 0x001fec0003800000 */
[----:B------:R-:W-:Y:S01]  /*1450*/  IMAD.MOV.U32 R0, RZ, RZ, R10 ;  /* 0x000000ffff007224 */ /* 0x000fe200078e000a */
[----:B------:R-:W-:-:S07]  /*1460*/  MOV R10, 0x1480 ;  /* 0x00001480000a7802 */ /* 0x000fce0000000f00 */
[----:B------:R-:W-:Y:S05]  /*1470*/  CALL.REL.NOINC `($__internal_0_$__cuda_sm3x_div_rn_noftz_f32_slowpath) ;  /* 0x0000000000ec7944 */ /* 0x000fea0003c00000 */
[----:B------:R-:W-:-:S07]  /*1480*/  MOV R13, R15 ;  /* 0x0000000f000d7202 */ /* 0x000fce0000000f00 */
.L_x_25:
[----:B------:R-:W-:Y:S05]  /*1490*/  BSYNC.RECONVERGENT B0 ;  /* 0x0000000000007941 */ /* 0x000fea0003800200 */
.L_x_24:
[----:B------:R-:W-:Y:S01]  /*14a0*/  IMAD.IADD R2, R11, 0x1, R2 ;  /* 0x000000010b027824 */ /* 0x000fe200078e0202 */
[----:B------:R0:W-:Y:S03]  /*14b0*/  STG.E desc[UR6][R6.64], R13 ;  /* 0x0000000d06007986 */ /* 0x0001e6000c101906 */
[----:B------:R-:W-:-:S05]  /*14c0*/  IMAD.WIDE.U32 R8, R2, 0x4, R4 ;  /* 0x0000000402087825 */ /* 0x000fca00078e0004 */
[----:B------:R-:W2:Y:S01]  /*14d0*/  LDG.E R12, desc[UR6][R8.64] ;  /* 0x00000006080c7981 */ /* 0x000ea2000c1e1900 */
[----:B------:R-:W1:Y:S01]  /*14e0*/  MUFU.RCP R0, R3 ;  /* 0x0000000300007308 */ /* 0x000e620000001000 */
[----:B------:R-:W-:Y:S01]  /*14f0*/  BSSY.RECONVERGENT B0, `(.L_x_26) ;  /* 0x000000b000007945 */ /* 0x000fe20003800200 */
[----:B-1----:R-:W-:-:S04]  /*1500*/  FFMA R15, -R3, R0, 1 ;  /* 0x3f800000030f7423 */ /* 0x002fc80000000100 */
[----:B------:R-:W-:Y:S02]  /*1510*/  FFMA R0, R0, R15, R0 ;  /* 0x0000000f00007223 */ /* 0x000fe40000000000 */
[----:B--2---:R-:W1:Y:S02]  /*1520*/  FCHK P0, R12, R3 ;  /* 0x000000030c007302 */ /* 0x004e640000000000 */
[----:B------:R-:W-:-:S04]  /*1530*/  FFMA R10, R0, R12, RZ ;  /* 0x0000000c000a7223 */ /* 0x000fc800000000ff */
[----:B------:R-:W-:-:S04]  /*1540*/  FFMA R15, -R3, R10, R12 ;  /* 0x0000000a030f7223 */ /* 0x000fc8000000010c */
[----:B------:R-:W-:Y:S01]  /*1550*/  FFMA R15, R0, R15, R10 ;  /* 0x0000000f000f7223 */ /* 0x000fe2000000000a */
[----:B01----:R-:W-:Y:S06]  /*1560*/  @!P0 BRA `(.L_x_27) ;  /* 0x00000000000c8947 */ /* 0x003fec0003800000 */
[----:B------:R-:W-:Y:S02]  /*1570*/  MOV R0, R12 ;  /* 0x0000000c00007202 */ /* 0x000fe40000000f00 */
[----:B------:R-:W-:-:S07]  /*1580*/  MOV R10, 0x15a0 ;  /* 0x000015a0000a7802 */ /* 0x000fce0000000f00 */
[----:B------:R-:W-:Y:S05]  /*1590*/  CALL.REL.NOINC `($__internal_0_$__cuda_sm3x_div_rn_noftz_f32_slowpath) ;  /* 0x0000000000a47944 */ /* 0x000fea0003c00000 */
.L_x_27:
[----:B------:R-:W-:Y:S05]  /*15a0*/  BSYNC.RECONVERGENT B0 ;  /* 0x0000000000007941 */ /* 0x000fea0003800200 */
.L_x_26:
        /* <DEDUP_REMOVED lines=16> */
[----:B------:R-:W-:-:S07]  /*16b0*/  IMAD.MOV.U32 R13, RZ, RZ, R15 ;  /* 0x000000ffff0d7224 */ /* 0x000fce00078e000f */
.L_x_29:
[----:B------:R-:W-:Y:S05]  /*16c0*/  BSYNC.RECONVERGENT B0 ;  /* 0x0000000000007941 */ /* 0x000fea0003800200 */
.L_x_28:
[----:B------:R-:W-:Y:S01]  /*16d0*/  IADD3 R2, PT, PT, R2, R11, RZ ;  /* 0x0000000b02027210 */ /* 0x000fe20007ffe0ff */
[----:B------:R0:W-:Y:S04]  /*16e0*/  STG.E desc[UR6][R6.64], R13 ;  /* 0x0000000d06007986 */ /* 0x0001e8000c101906 */
        /* <DEDUP_REMOVED lines=11> */
[----:B------:R-:W-:Y:S01]  /*17a0*/  IMAD.MOV.U32 R0, RZ, RZ, R12 ;  /* 0x000000ffff007224 */ /* 0x000fe200078e000c */
[----:B------:R-:W-:-:S07]  /*17b0*/  MOV R10, 0x17d0 ;  /* 0x000017d0000a7802 */ /* 0x000fce0000000f00 */
[----:B------:R-:W-:Y:S05]  /*17c0*/  CALL.REL.NOINC `($__internal_0_$__cuda_sm3x_div_rn_noftz_f32_slowpath) ;  /* 0x0000000000187944 */ /* 0x000fea0003c00000 */
.L_x_31:
[----:B------:R-:W-:Y:S05]  /*17d0*/  BSYNC.RECONVERGENT B0 ;  /* 0x0000000000007941 */ /* 0x000fea0003800200 */
.L_x_30:
[----:B------:R1:W-:Y:S01]  /*17e0*/  STG.E desc[UR6][R8.64], R15 ;  /* 0x0000000f08007986 */ /* 0x0003e2000c101906 */
[----:B------:R-:W-:-:S04]  /*17f0*/  IADD3 R2, PT, PT, R2, R11, RZ ;  /* 0x0000000b02027210 */ /* 0x000fc80007ffe0ff */
[----:B------:R-:W-:-:S13]  /*1800*/  ISETP.GE.AND P0, PT, R2, UR4, PT ;  /* 0x0000000402007c0c */ /* 0x000fda000bf06270 */
[----:B-1----:R-:W-:Y:S05]  /*1810*/  @!P0 BRA `(.L_x_32) ;  /* 0xfffffff800e08947 */ /* 0x002fea000383ffff */
[----:B------:R-:W-:Y:S05]  /*1820*/  EXIT ;  /* 0x000000000000794d */ /* 0x000fea0003800000 */
        .weak           $__internal_0_$__cuda_sm3x_div_rn_noftz_f32_slowpath
        .type           $__internal_0_$__cuda_sm3x_div_rn_noftz_f32_slowpath,@function
        .size           $__internal_0_$__cuda_sm3x_div_rn_noftz_f32_slowpath,(.L_x_52 - $__internal_0_$__cuda_sm3x_div_rn_noftz_f32_slowpath)
$__internal_0_$__cuda_sm3x_div_rn_noftz_f32_slowpath:
[--C-:B------:R-:W-:Y:S01]  /*1830*/  SHF.R.U32.HI R12, RZ, 0x17, R3.reuse ;  /* 0x00000017ff0c7819 */ /* 0x100fe20000011603 */
[----:B------:R-:W-:Y:S01]  /*1840*/  BSSY.RECONVERGENT B2, `(.L_x_33) ;  /* 0x0000063000027945 */ /* 0x000fe20003800200 */
[----:B------:R-:W-:Y:S01]  /*1850*/  SHF.R.U32.HI R17, RZ, 0x17, R0 ;  /* 0x00000017ff117819 */ /* 0x000fe20000011600 */
[----:B------:R-:W-:Y:S01]  /*1860*/  IMAD.MOV.U32 R19, RZ, RZ, R3 ;  /* 0x000000ffff137224 */ /* 0x000fe200078e0003 */
[----:B------:R-:W-:Y:S02]  /*1870*/  LOP3.LUT R12, R12, 0xff, RZ, 0xc0, !PT ;  /* 0x000000ff0c0c7812 */ /* 0x000fe400078ec0ff */
[----:B------:R-:W-:-:S03]  /*1880*/  LOP3.LUT R17, R17, 0xff, RZ, 0xc0, !PT ;  /* 0x000000ff11117812 */ /* 0x000fc600078ec0ff */
[----:B------:R-:W-:Y:S01]  /*1890*/  VIADD R15, R12, 0xffffffff ;  /* 0xffffffff0c0f7836 */ /* 0x000fe20000000000 */
[----:B------:R-:W-:-:S04]  /*18a0*/  IADD3 R14, PT, PT, R17, -0x1, RZ ;  /* 0xffffffff110e7810 */ /* 0x000fc80007ffe0ff */
[----:B------:R-:W-:-:S04]  /*18b0*/  ISETP.GT.U32.AND P0, PT, R15, 0xfd, PT ;  /* 0x000000fd0f00780c */ /* 0x000fc80003f04070 */
[----:B------:R-:W-:-:S13]  /*18c0*/  ISETP.GT.U32.OR P0, PT, R14, 0xfd, P0 ;  /* 0x000000fd0e00780c */ /* 0x000fda0000704470 */
[----:B------:R-:W-:Y:S01]  /*18d0*/  @!P0 MOV R13, RZ ;  /* 0x000000ff000d8202 */ /* 0x000fe20000000f00 */
[----:B------:R-:W-:Y:S06]  /*18e0*/  @!P0 BRA `(.L_x_34) ;  /* 0x00000000005c8947 */ /* 0x000fec0003800000 */
[----:B------:R-:W-:Y:S02]  /*18f0*/  FSETP.GTU.FTZ.AND P0, PT, |R0|, +INF , PT ;  /* 0x7f8000000000780b */ /* 0x000fe40003f1c200 */
[----:B------:R-:W-:-:S04]  /*1900*/  FSETP.GTU.FTZ.AND P1, PT, |R3|, +INF , PT ;  /* 0x7f8000000300780b */ /* 0x000fc80003f3c200 */
[----:B------:R-:W-:-:S13]  /*1910*/  PLOP3.LUT P0, PT, P0, P1, PT, 0xf8, 0x8f ;  /* 0x00000000008f781c */ /* 0x000fda0000703f70 */
[----:B------:R-:W-:Y:S05]  /*1920*/  @P0 BRA `(.L_x_35) ;  /* 0x00000004004c0947 */ /* 0x000fea0003800000 */
[----:B------:R-:W-:-:S13]  /*1930*/  LOP3.LUT P0, RZ, R19, 0x7fffffff, R0, 0xc8, !PT ;  /* 0x7fffffff13ff7812 */ /* 0x000fda000780c800 */
[----:B------:R-:W-:Y:S05]  /*1940*/  @!P0 BRA `(.L_x_36) ;  /* 0x00000004003c8947 */ /* 0x000fea0003800000 */
[C---:B------:R-:W-:Y:S02]  /*1950*/  FSETP.NEU.FTZ.AND P3, PT, |R0|.reuse, +INF , PT ;  /* 0x7f8000000000780b */ /* 0x040fe40003f7d200 */
[----:B------:R-:W-:Y:S02]  /*1960*/  FSETP.NEU.FTZ.AND P1, PT, |R3|, +INF , PT ;  /* 0x7f8000000300780b */ /* 0x000fe40003f3d200 */
[----:B------:R-:W-:-:S11]  /*1970*/  FSETP.NEU.FTZ.AND P0, PT, |R0|, +INF , PT ;  /* 0x7f8000000000780b */ /* 0x000fd60003f1d200 */
[----:B------:R-:W-:Y:S05]  /*1980*/  @!P1 BRA !P3, `(.L_x_36) ;  /* 0x00000004002c9947 */ /* 0x000fea0005800000 */
[----:B------:R-:W-:-:S04]  /*1990*/  LOP3.LUT P3, RZ, R0, 0x7fffffff, RZ, 0xc0, !PT ;  /* 0x7fffffff00ff7812 */ /* 0x000fc8000786c0ff */
[----:B------:R-:W-:-:S13]  /*19a0*/  PLOP3.LUT P1, PT, P1, P3, PT, 0x2f, 0xf2 ;  /* 0x0000000000f2781c */ /* 0x000fda0000f26577 */
[----:B------:R-:W-:Y:S05]  /*19b0*/  @P1 BRA `(.L_x_37) ;  /* 0x0000000400181947 */ /* 0x000fea0003800000 */
[----:B------:R-:W-:-:S04]  /*19c0*/  LOP3.LUT P1, RZ, R19, 0x7fffffff, RZ, 0xc0, !PT ;  /* 0x7fffffff13ff7812 */ /* 0x000fc8000782c0ff */
[----:B------:R-:W-:-:S13]  /*19d0*/  PLOP3.LUT P0, PT, P0, P1, PT, 0x2f, 0xf2 ;  /* 0x0000000000f2781c */ /* 0x000fda0000702577 */
[----:B------:R-:W-:Y:S05]  /*19e0*/  @P0 BRA `(.L_x_38) ;  /* 0x0000000400000947 */ /* 0x000fea0003800000 */
[----:B------:R-:W-:Y:S02]  /*19f0*/  ISETP.GE.AND P0, PT, R14, RZ, PT ;  /* 0x000000ff0e00720c */ /* 0x000fe40003f06270 */
[----:B------:R-:W-:-:S11]  /*1a00*/  ISETP.GE.AND P1, PT, R15, RZ, PT ;  /* 0x000000ff0f00720c */ /* 0x000fd60003f26270 */
[----:B------:R-:W-:Y:S01]  /*1a10*/  @P0 IMAD.MOV.U32 R13, RZ, RZ, RZ ;  /* 0x000000ffff0d0224 */ /* 0x000fe200078e00ff */
[----:B------:R-:W-:Y:S01]  /*1a20*/  @!P0 MOV R13, 0xffffffc0 ;  /* 0xffffffc0000d8802 */ /* 0x000fe20000000f00 */
[----:B------:R-:W-:Y:S01]  /*1a30*/  @!P0 FFMA R0, R0, 1.84467440737095516160e+19, RZ ;  /* 0x5f80000000008823 */ /* 0x000fe200000000ff */
[----:B------:R-:W-:-:S03]  /*1a40*/  @!P1 FFMA R19, R3, 1.84467440737095516160e+19, RZ ;  /* 0x5f80000003139823 */ /* 0x000fc600000000ff */
[----:B------:R-:W-:-:S07]  /*1a50*/  @!P1 VIADD R13, R13, 0x40 ;  /* 0x000000400d0d9836 */ /* 0x000fce0000000000 */
.L_x_34:
[----:B------:R-:W-:Y:S01]  /*1a60*/  LEA R14, R12, 0xc0800000, 0x17 ;  /* 0xc08000000c0e7811 */ /* 0x000fe200078eb8ff */
[----:B------:R-:W-:Y:S01]  /*1a70*/  VIADD R17, R17, 0xffffff81 ;  /* 0xffffff8111117836 */ /* 0x000fe20000000000 */
[----:B------:R-:W-:Y:S02]  /*1a80*/  BSSY.RECONVERGENT B3, `(.L_x_39) ;  /* 0x0000035000037945 */ /* 0x000fe40003800200 */
[----:B------:R-:W-:Y:S01]  /*1a90*/  IADD3 R16, PT, PT, -R14, R19, RZ ;  /* 0x000000130e107210 */ /* 0x000fe20007ffe1ff */
[----:B------:R-:W-:-:S03]  /*1aa0*/  IMAD R0, R17, -0x800000, R0 ;  /* 0xff80000011007824 */ /* 0x000fc600078e0200 */
[----:B------:R0:W1:Y:S01]  /*1ab0*/  MUFU.RCP R14, R16 ;  /* 0x00000010000e7308 */ /* 0x0000620000001000 */
[----:B------:R-:W-:Y:S01]  /*1ac0*/  FADD.FTZ R19, -R16, -RZ ;  /* 0x800000ff10137221 */ /* 0x000fe20000010100 */
[----:B0-----:R-:W-:-:S04]  /*1ad0*/  IADD3 R16, PT, PT, R17, 0x7f, -R12 ;  /* 0x0000007f11107810 */ /* 0x001fc80007ffe80c */
[----:B------:R-:W-:Y:S01]  /*1ae0*/  IADD3 R13, PT, PT, R16, R13, RZ ;  /* 0x0000000d100d7210 */ /* 0x000fe20007ffe0ff */
[----:B-1----:R-:W-:-:S04]  /*1af0*/  FFMA R15, R14, R19, 1 ;  /* 0x3f8000000e0f7423 */ /* 0x002fc80000000013 */
[----:B------:R-:W-:-:S04]  /*1b00*/  FFMA R15, R14, R15, R14 ;  /* 0x0000000f0e0f7223 */ /* 0x000fc8000000000e */
[----:B------:R-:W-:-:S04]  /*1b10*/  FFMA R14, R0, R15, RZ ;  /* 0x0000000f000e7223 */ /* 0x000fc800000000ff */
[----:B------:R-:W-:-:S04]  /*1b20*/  FFMA R18, R19, R14, R0 ;  /* 0x0000000e13127223 */ /* 0x000fc80000000000 */
[----:B------:R-:W-:-:S04]  /*1b30*/  FFMA R14, R15, R18, R14 ;  /* 0x000000120f0e7223 */ /* 0x000fc8000000000e */
[----:B------:R-:W-:-:S04]  /*1b40*/  FFMA R19, R19, R14, R0 ;  /* 0x0000000e13137223 */ /* 0x000fc80000000000 */
[----:B------:R-:W-:-:S05]  /*1b50*/  FFMA R0, R15, R19, R14 ;  /* 0x000000130f007223 */ /* 0x000fca000000000e */
[----:B------:R-:W-:-:S04]  /*1b60*/  SHF.R.U32.HI R12, RZ, 0x17, R0 ;  /* 0x00000017ff0c7819 */ /* 0x000fc80000011600 */
[----:B------:R-:W-:-:S05]  /*1b70*/  LOP3.LUT R12, R12, 0xff, RZ, 0xc0, !PT ;  /* 0x000000ff0c0c7812 */ /* 0x000fca00078ec0ff */
[----:B------:R-:W-:-:S05]  /*1b80*/  IMAD.IADD R12, R12, 0x1, R13 ;  /* 0x000000010c0c7824 */ /* 0x000fca00078e020d */
[----:B------:R-:W-:-:S04]  /*1b90*/  IADD3 R16, PT, PT, R12, -0x1, RZ ;  /* 0xffffffff0c107810 */ /* 0x000fc80007ffe0ff */
[----:B------:R-:W-:-:S13]  /*1ba0*/  ISETP.GE.U32.AND P0, PT, R16, 0xfe, PT ;  /* 0x000000fe1000780c */ /* 0x000fda0003f06070 */
[----:B------:R-:W-:Y:S05]  /*1bb0*/  @!P0 BRA `(.L_x_40) ;  /* 0x0000000000808947 */ /* 0x000fea0003800000 */
[----:B------:R-:W-:-:S13]  /*1bc0*/  ISETP.GT.AND P0, PT, R12, 0xfe, PT ;  /* 0x000000fe0c00780c */ /* 0x000fda0003f04270 */
[----:B------:R-:W-:Y:S05]  /*1bd0*/  @P0 BRA `(.L_x_41) ;  /* 0x00000000006c0947 */ /* 0x000fea0003800000 */
[----:B------:R-:W-:-:S13]  /*1be0*/  ISETP.GE.AND P0, PT, R12, 0x1, PT ;  /* 0x000000010c00780c */ /* 0x000fda0003f06270 */
[----:B------:R-:W-:Y:S05]  /*1bf0*/  @P0 BRA `(.L_x_42) ;  /* 0x0000000000740947 */ /* 0x000fea0003800000 */
[----:B------:R-:W-:Y:S02]  /*1c00*/  ISETP.GE.AND P0, PT, R12, -0x18, PT ;  /* 0xffffffe80c00780c */ /* 0x000fe40003f06270 */
[----:B------:R-:W-:-:S11]  /*1c10*/  LOP3.LUT R0, R0, 0x80000000, RZ, 0xc0, !PT ;  /* 0x8000000000007812 */ /* 0x000fd600078ec0ff */
[----:B------:R-:W-:Y:S05]  /*1c20*/  @!P0 BRA `(.L_x_42) ;  /* 0x0000000000688947 */ /* 0x000fea0003800000 */
[CCC-:B------:R-:W-:Y:S01]  /*1c30*/  FFMA.RZ R16, R15.reuse, R19.reuse, R14.reuse ;  /* 0x000000130f107223 */ /* 0x1c0fe2000000c00e */
[CCC-:B------:R-:W-:Y:S01]  /*1c40*/  FFMA.RP R13, R15.reuse, R19.reuse, R14.reuse ;  /* 0x000000130f0d7223 */ /* 0x1c0fe2000000800e */
[----:B------:R-:W-:Y:S01]  /*1c50*/  FFMA.RM R14, R15, R19, R14 ;  /* 0x000000130f0e7223 */ /* 0x000fe2000000400e */
[C---:B------:R-:W-:Y:S01]  /*1c60*/  VIADD R15, R12.reuse, 0x20 ;  /* 0x000000200c0f7836 */ /* 0x040fe20000000000 */
[----:B------:R-:W-:Y:S02]  /*1c70*/  ISETP.NE.AND P3, PT, R12, RZ, PT ;  /* 0x000000ff0c00720c */ /* 0x000fe40003f65270 */
[----:B------:R-:W-:Y:S02]  /*1c80*/  LOP3.LUT R16, R16, 0x7fffff, RZ, 0xc0, !PT ;  /* 0x007fffff10107812 */ /* 0x000fe400078ec0ff */
[----:B------:R-:W-:Y:S02]  /*1c90*/  ISETP.NE.AND P1, PT, R12, RZ, PT ;  /* 0x000000ff0c00720c */ /* 0x000fe40003f25270 */
[----:B------:R-:W-:-:S02]  /*1ca0*/  LOP3.LUT R16, R16, 0x800000, RZ, 0xfc, !PT ;  /* 0x0080000010107812 */ /* 0x000fc400078efcff */
[----:B------:R-:W-:Y:S02]  /*1cb0*/  IADD3 R12, PT, PT, -R12, RZ, RZ ;  /* 0x000000ff0c0c7210 */ /* 0x000fe40007ffe1ff */
[----:B------:R-:W-:Y:S02]  /*1cc0*/  SHF.L.U32 R15, R16, R15, RZ ;  /* 0x0000000f100f7219 */ /* 0x000fe400000006ff */
[----:B------:R-:W-:Y:S02]  /*1cd0*/  FSETP.NEU.FTZ.AND P0, PT, R13, R14, PT ;  /* 0x0000000e0d00720b */ /* 0x000fe40003f1d000 */
[----:B------:R-:W-:Y:S02]  /*1ce0*/  SEL R13, R12, RZ, P3 ;  /* 0x000000ff0c0d7207 */ /* 0x000fe40001800000 */
[----:B------:R-:W-:Y:S02]  /*1cf0*/  ISETP.NE.AND P1, PT, R15, RZ, P1 ;  /* 0x000000ff0f00720c */ /* 0x000fe40000f25270 */
[----:B------:R-:W-:-:S02]  /*1d00*/  SHF.R.U32.HI R13, RZ, R13, R16 ;  /* 0x0000000dff0d7219 */ /* 0x000fc40000011610 */
[----:B------:R-:W-:Y:S02]  /*1d10*/  PLOP3.LUT P0, PT, P0, P1, PT, 0xf8, 0x8f ;  /* 0x00000000008f781c */ /* 0x000fe40000703f70 */
[----:B------:R-:W-:Y:S02]  /*1d20*/  SHF.R.U32.HI R15, RZ, 0x1, R13 ;  /* 0x00000001ff0f7819 */ /* 0x000fe4000001160d */
[----:B------:R-:W-:-:S04]  /*1d30*/  SEL R12, RZ, 0x1, !P0 ;  /* 0x00000001ff0c7807 */ /* 0x000fc80004000000 */
[----:B------:R-:W-:-:S04]  /*1d40*/  LOP3.LUT R12, R12, 0x1, R15, 0xf8, !PT ;  /* 0x000000010c0c7812 */ /* 0x000fc800078ef80f */
[----:B------:R-:W-:-:S05]  /*1d50*/  LOP3.LUT R12, R12, R13, RZ, 0xc0, !PT ;  /* 0x0000000d0c0c7212 */ /* 0x000fca00078ec0ff */
[----:B------:R-:W-:-:S05]  /*1d60*/  IMAD.IADD R15, R15, 0x1, R12 ;  /* 0x000000010f0f7824 */ /* 0x000fca00078e020c */
[----:B------:R-:W-:Y:S01]  /*1d70*/  LOP3.LUT R0, R15, R0, RZ, 0xfc, !PT ;  /* 0x000000000f007212 */ /* 0x000fe200078efcff */
[----:B------:R-:W-:Y:S06]  /*1d80*/  BRA `(.L_x_42) ;  /* 0x0000000000107947 */ /* 0x000fec0003800000 */
.L_x_41:
[----:B------:R-:W-:-:S04]  /*1d90*/  LOP3.LUT R0, R0, 0x80000000, RZ, 0xc0, !PT ;  /* 0x8000000000007812 */ /* 0x000fc800078ec0ff */
[----:B------:R-:W-:Y:S01]  /*1da0*/  LOP3.LUT R0, R0, 0x7f800000, RZ, 0xfc, !PT ;  /* 0x7f80000000007812 */ /* 0x000fe200078efcff */
[----:B------:R-:W-:Y:S06]  /*1db0*/  BRA `(.L_x_42) ;  /* 0x0000000000047947 */ /* 0x000fec0003800000 */
.L_x_40:
[----:B------:R-:W-:-:S07]  /*1dc0*/  LEA R0, R13, R0, 0x17 ;  /* 0x000000000d007211 */ /* 0x000fce00078eb8ff */
.L_x_42:
[----:B------:R-:W-:Y:S05]  /*1dd0*/  BSYNC.RECONVERGENT B3 ;  /* 0x0000000000037941 */ /* 0x000fea0003800200 */
.L_x_39:
[----:B------:R-:W-:Y:S05]  /*1de0*/  BRA `(.L_x_43) ;  /* 0x0000000000207947 */ /* 0x000fea0003800000 */
.L_x_38:
[----:B------:R-:W-:-:S04]  /*1df0*/  LOP3.LUT R0, R19, 0x80000000, R0, 0x48, !PT ;  /* 0x8000000013007812 */ /* 0x000fc800078e4800 */
[----:B------:R-:W-:Y:S01]  /*1e00*/  LOP3.LUT R0, R0, 0x7f800000, RZ, 0xfc, !PT ;  /* 0x7f80000000007812 */ /* 0x000fe200078efcff */
[----:B------:R-:W-:Y:S06]  /*1e10*/  BRA `(.L_x_43) ;  /* 0x0000000000147947 */ /* 0x000fec0003800000 */
.L_x_37:
[----:B------:R-:W-:Y:S01]  /*1e20*/  LOP3.LUT R0, R19, 0x80000000, R0, 0x48, !PT ;  /* 0x8000000013007812 */ /* 0x000fe200078e4800 */
[----:B------:R-:W-:Y:S06]  /*1e30*/  BRA `(.L_x_43) ;  /* 0x00000000000c7947 */ /* 0x000fec0003800000 */
.L_x_36:
[----:B------:R-:W0:Y:S01]  /*1e40*/  MUFU.RSQ R0, -QNAN ;  /* 0xffc0000000007908 */ /* 0x000e220000001400 */
[----:B------:R-:W-:Y:S05]  /*1e50*/  BRA `(.L_x_43) ;  /* 0x0000000000047947 */ /* 0x000fea0003800000 */
.L_x_35:
[----:B------:R-:W-:-:S07]  /*1e60*/  FADD.FTZ R0, R0, R3 ;  /* 0x0000000300007221 */ /* 0x000fce0000010000 */
.L_x_43:
[----:B------:R-:W-:Y:S05]  /*1e70*/  BSYNC.RECONVERGENT B2 ;  /* 0x0000000000027941 */ /* 0x000fea0003800200 */
.L_x_33:
[----:B------:R-:W-:Y:S01]  /*1e80*/  MOV R12, R10 ;  /* 0x0000000a000c7202 */ /* 0x000fe20000000f00 */
[----:B------:R-:W-:Y:S02]  /*1e90*/  IMAD.MOV.U32 R13, RZ, RZ, 0x0 ;  /* 0x00000000ff0d7424 */ /* 0x000fe400078e00ff */
[----:B0-----:R-:W-:Y:S02]  /*1ea0*/  IMAD.MOV.U32 R15, RZ, RZ, R0 ;  /* 0x000000ffff0f7224 */ /* 0x001fe400078e0000 */
[----:B------:R-:W-:Y:S05]  /*1eb0*/  RET.REL.NODEC R12 `(_Z7softmaxPfif) ;  /* 0xffffffe00c507950 */ /* 0x000fea0003c3ffff */
.L_x_44:
        /* <DEDUP_REMOVED lines=12> */
.L_x_52:


//--------------------- .text._Z11gemm_kernelPKfS0_Pfiiii --------------------------
	.section	.text._Z11gemm_kernelPKfS0_Pfiiii,"ax",@progbits
	.align	128
        .global         _Z11gemm_kernelPKfS0_Pfiiii
        .type           _Z11gemm_kernelPKfS0_Pfiiii,@function
        .size           _Z11gemm_kernelPKfS0_Pfiiii,(.L_x_55 - _Z11gemm_kernelPKfS0_Pfiiii)
        .other          _Z11gemm_kernelPKfS0_Pfiiii,@"STO_CUDA_ENTRY STV_DEFAULT"
_Z11gemm_kernelPKfS0_Pfiiii:
.text._Z11gemm_kernelPKfS0_Pfiiii:
[----:B------:R-:W-:Y:S01]  /*0000*/  LDC R1, c[0x0][0x37c] ;  /* 0x0000df00ff017b82 */ /* 0x000fe20000000800 */
[----:B------:R-:W0:Y:S01]  /*0010*/  S2R R0, SR_CTAID.X ;  /* 0x0000000000007919 */ /* 0x000e220000002500 */
[----:B------:R-:W0:Y:S01]  /*0020*/  LDCU UR4, c[0x0][0x360] ;  /* 0x00006c00ff0477ac */ /* 0x000e220008000800 */
[----:B------:R-:W0:Y:S01]  /*0030*/  S2R R3, SR_TID.X ;  /* 0x0000000000037919 */ /* 0x000e220000002100 */
[----:B------:R-:W1:Y:S01]  /*0040*/  LDCU UR5, c[0x0][0x364] ;  /* 0x00006c80ff0577ac */ /* 0x000e620008000800 */
[----:B------:R-:W1:Y:S01]  /*0050*/  S2R R7, SR_CTAID.Y ;  /* 0x0000000000077919 */ /* 0x000e620000002600 */
[----:B------:R-:W2:Y:S01]  /*0060*/  LDCU UR18, c[0x0][0x398] ;  /* 0x00007300ff1277ac */ /* 0x000ea20008000800 */
[----:B------:R-:W1:Y:S01]  /*0070*/  S2R R2, SR_TID.Y ;  /* 0x0000000000027919 */ /* 0x000e620000002200 */
[----:B0-----:R-:W-:Y:S02]  /*0080*/  IMAD R0, R0, UR4, R3 ;  /* 0x0000000400007c24 */ /* 0x001fe4000f8e0203 */
[----:B-1----:R-:W-:-:S05]  /*0090*/  IMAD R7, R7, UR5, R2 ;  /* 0x0000000507077c24 */ /* 0x002fca000f8e0202 */
[----:B------:R-:W-:-:S04]  /*00a0*/  VIMNMX R2, PT, PT, R0, R7, !PT ;  /* 0x0000000700027248 */ /* 0x000fc80007fe0100 */
[----:B--2---:R-:W-:-:S13]  /*00b0*/  ISETP.GE.AND P0, PT, R2, UR18, PT ;  /* 0x0000001202007c0c */ /* 0x004fda000bf06270 */
[----:B------:R-:W-:Y:S05]  /*00c0*/  @P0 EXIT ;  /* 0x000000000000094d */ /* 0x000fea0003800000 */
[----:B------:R-:W0:Y:S01]  /*00d0*/  LDCU UR9, c[0x0][0x39c] ;  /* 0x00007380ff0977ac */ /* 0x000e220008000800 */
[----:B------:R-:W-:Y:S01]  /*00e0*/  HFMA2 R13, -RZ, RZ, 0, 0 ;  /* 0x00000000ff0d7431 */ /* 0x000fe200000001ff */
[----:B------:R-:W1:Y:S01]  /*00f0*/  LDCU.64 UR16, c[0x0][0x358] ;  /* 0x00006b00ff1077ac */ /* 0x000e620008000a00 */
[----:B0-----:R-:W-:-:S09]  /*0100*/  UISETP.GE.AND UP0, UPT, UR9, 0x1, UPT ;  /* 0x000000010900788c */ /* 0x001fd2000bf06270 */
[----:B-1----:R-:W-:Y:S05]  /*0110*/  BRA.U !UP0, `(.L_x_45) ;  /* 0x0000000908687547 */ /* 0x002fea000b800000 */
[----:B------:R-:W0:Y:S01]  /*0120*/  LDCU.64 UR4, c[0x0][0x3a0] ;  /* 0x00007400ff0477ac */ /* 0x000e220008000a00 */
[----:B------:R-:W-:Y:S01]  /*0130*/  MOV R13, RZ ;  /* 0x000000ff000d7202 */ /* 0x000fe20000000f00 */
[----:B------:R-:W-:Y:S02]  /*0140*/  UISETP.GE.U32.AND UP1, UPT, UR9, 0x10, UPT ;  /* 0x000000100900788c */ /* 0x000fe4000bf26070 */
[----:B------:R-:W-:-:S04]  /*0150*/  ULOP3.LUT UR10, UR9, 0xf, URZ, 0xc0, !UPT ;  /* 0x0000000f090a7892 */ /* 0x000fc8000f8ec0ff */
[----:B------:R-:W-:Y:S01]  /*0160*/  UISETP.NE.AND UP0, UPT, UR10, URZ, UPT ;  /* 0x000000ff0a00728c */ /* 0x000fe2000bf05270 */
[----:B0-----:R-:W-:Y:S02]  /*0170*/  IMAD R9, R7, UR5, RZ ;  /* 0x0000000507097c24 */ /* 0x001fe4000f8e02ff */
[----:B------:R-:W-:Y:S01]  /*0180*/  IMAD R8, R0, UR4, RZ ;  /* 0x0000000400087c24 */ /* 0x000fe2000f8e02ff */
[----:B------:R-:W-:Y:S01]  /*0190*/  UMOV UR4, URZ ;  /* 0x000000ff00047c82 */ /* 0x000fe20008000000 */
[----:B------:R-:W-:Y:S06]  /*01a0*/  BRA.U !UP1, `(.L_x_46) ;  /* 0x0000000509147547 */ /* 0x000fec000b800000 */
[----:B------:R-:W0:Y:S01]  /*01b0*/  LDCU.128 UR12, c[0x0][0x380] ;  /* 0x00007000ff0c77ac */ /* 0x000e220008000c00 */
[----:B------:R-:W-:Y:S02]  /*01c0*/  MOV R13, RZ ;  /* 0x000000ff000d7202 */ /* 0x000fe40000000f00 */
[----:B------:R-:W-:Y:S01]  /*01d0*/  MOV R6, R9 ;  /* 0x0000000900067202 */ /* 0x000fe20000000f00 */
[----:B------:R-:W-:Y:S01]  /*01e0*/  ULOP3.LUT UR4, UR9, 0x7ffffff0, URZ, 0xc0, !UPT ;  /* 0x7ffffff009047892 */ /* 0x000fe2000f8ec0ff */
[----:B------:R-:W-:-:S03]  /*01f0*/  MOV R10, R8 ;  /* 0x00000008000a7202 */ /* 0x000fc60000000f00 */
[----:B------:R-:W-:Y:S02]  /*0200*/  UIADD3 UR11, UPT, UPT, -UR4, URZ, URZ ;  /* 0x000000ff040b7290 */ /* 0x000fe4000fffe1ff */
[----:B0-----:R-:W-:Y:S02]  /*0210*/  UIADD3 UR7, UP1, UPT, UR12, 0x20, URZ ;  /* 0x000000200c077890 */ /* 0x001fe4000ff3e0ff */
[----:B------:R-:W-:Y:S02]  /*0220*/  UIADD3 UR5, UP2, UPT, UR14, 0x20, URZ ;  /* 0x000000200e057890 */ /* 0x000fe4000ff5e0ff */
[----:B------:R-:W-:Y:S02]  /*0230*/  UIADD3.X UR8, UPT, UPT, URZ, UR13, URZ, UP1, !UPT ;  /* 0x0000000dff087290 */ /* 0x000fe40008ffe4ff */
[----:B------:R-:W-:-:S12]  /*0240*/  UIADD3.X UR6, UPT, UPT, URZ, UR15, URZ, UP2, !UPT ;  /* 0x0000000fff067290 */ /* 0x000fd800097fe4ff */
.L_x_47:
[----:B------:R-:W-:Y:S02]  /*0250*/  MOV R2, UR7 ;  /* 0x0000000700027c02 */ /* 0x000fe40008000f00 */
[----:B------:R-:W-:Y:S02]  /*0260*/  MOV R3, UR8 ;  /* 0x0000000800037c02 */ /* 0x000fe40008000f00 */
[----:B------:R-:W-:Y:S02]  /*0270*/  MOV R4, UR5 ;  /* 0x0000000500047c02 */ /* 0x000fe40008000f00 */
[----:B------:R-:W-:Y:S01]  /*0280*/  MOV R5, UR6 ;  /* 0x0000000600057c02 */ /* 0x000fe20008000f00 */
[----:B------:R-:W-:-:S04]  /*0290*/  IMAD.WIDE R2, R10, 0x4, R2 ;  /* 0x000000040a027825 */ /* 0x000fc800078e0202 */
[----:B------:R-:W-:Y:S01]  /*02a0*/  IMAD.WIDE R4, R6, 0x4, R4 ;  /* 0x0000000406047825 */ /* 0x000fe200078e0204 */
[----:B------:R-:W2:Y:S04]  /*02b0*/  LDG.E R14, desc[UR16][R2.64+-0x20] ;  /* 0xffffe010020e7981 */ /* 0x000ea8000c1e1900 */
[----:B------:R-:W2:Y:S04]  /*02c0*/  LDG.E R15, desc[UR16][R4.64+-0x20] ;  /* 0xffffe010040f7981 */ /* 0x000ea8000c1e1900 */
[----:B------:R-:W3:Y:S04]  /*02d0*/  LDG.E R16, desc[UR16][R2.64+-0x1c] ;  /* 0xffffe41002107981 */ /* 0x000ee8000c1e1900 */
[----:B------:R-:W3:Y:S04]  /*02e0*/  LDG.E R25, desc[UR16][R4.64+-0x1c] ;  /* 0xffffe41004197981 */ /* 0x000ee8000c1e1900 */
[----:B------:R-:W4:Y:S04]  /*02f0*/  LDG.E R17, desc[UR16][R2.64+-0x18] ;  /* 0xffffe81002117981 */ /* 0x000f28000c1e1900 */
[----:B------:R-:W4:Y:S04]  /*0300*/  LDG.E R18, desc[UR16][R4.64+-0x18] ;  /* 0xffffe81004127981 */ /* 0x000f28000c1e1900 */
[----:B------:R-:W5:Y:S04]  /*0310*/  LDG.E R22, desc[UR16][R2.64+-0x14] ;  /* 0xffffec1002167981 */ /* 0x000f68000c1e1900 */
        /* <DEDUP_REMOVED lines=8> */
[----:B------:R-:W5:Y:S01]  /*03a0*/  LDG.E R27, desc[UR16][R4.64+0x1c] ;  /* 0x00001c10041b7981 */ /* 0x000f62000c1e1900 */
[----:B--2---:R-:W-:-:S03]  /*03b0*/  FFMA R15, R14, R15, R13 ;  /* 0x0000000f0e0f7223 */ /* 0x004fc6000000000d */
[----:B------:R-:W2:Y:S04]  /*03c0*/  LDG.E R13, desc[UR16][R2.64+-0x4] ;  /* 0xfffffc10020d7981 */ /* 0x000ea8000c1e1900 */
[----:B------:R-:W2:Y:S01]  /*03d0*/  LDG.E R14, desc[UR16][R4.64+-0x4] ;  /* 0xfffffc10040e7981 */ /* 0x000ea2000c1e1900 */
[----:B---3--:R-:W-:-:S03]  /*03e0*/  FFMA R26, R16, R25, R15 ;  /* 0x00000019101a7223 */ /* 0x008fc6000000000f */
[----:B------:R-:W3:Y:S04]  /*03f0*/  LDG.E R15, desc[UR16][R2.64] ;  /* 0x00000010020f7981 */ /* 0x000ee8000c1e1900 */
[----:B------:R-:W3:Y:S01]  /*0400*/  LDG.E R16, desc[UR16][R4.64] ;  /* 0x0000001004107981 */ /* 0x000ee2000c1e1900 */
[----:B----4-:R-:W-:-:S03]  /*0410*/  FFMA R25, R17, R18, R26 ;  /* 0x0000001211197223 */ /* 0x010fc6000000001a */
[----:B------:R-:W4:Y:S04]  /*0420*/  LDG.E R17, desc[UR16][R2.64+0x4] ;  /* 0x0000041002117981 */ /* 0x000f28000c1e1900 */
[----:B------:R-:W4:Y:S01]  /*0430*/  LDG.E R18, desc[UR16][R4.64+0x4] ;  /* 0x0000041004127981 */ /* 0x000f22000c1e1900 */
[----:B-----5:R-:W-:-:S03]  /*0440*/  FFMA R26, R22, R21, R25 ;  /* 0x00000015161a7223 */ /* 0x020fc60000000019 */
[----:B------:R-:W5:Y:S04]  /*0450*/  LDG.E R21, desc[UR16][R2.64+0x8] ;  /* 0x0000081002157981 */ /* 0x000f68000c1e1900 */
[----:B------:R-:W5:Y:S01]  /*0460*/  LDG.E R22, desc[UR16][R4.64+0x8] ;  /* 0x0000081004167981 */ /* 0x000f62000c1e1900 */
[----:B------:R-:W-:-:S03]  /*0470*/  FFMA R26, R23, R24, R26 ;  /* 0x00000018171a7223 */ /* 0x000fc6000000001a */
[----:B------:R-:W5:Y:S04]  /*0480*/  LDG.E R23, desc[UR16][R2.64+0xc] ;  /* 0x00000c1002177981 */ /* 0x000f68000c1e1900 */
[----:B------:R-:W5:Y:S01]  /*0490*/  LDG.E R24, desc[UR16][R4.64+0xc] ;  /* 0x00000c1004187981 */ /* 0x000f62000c1e1900 */
[----:B------:R-:W-:-:S03]  /*04a0*/  FFMA R26, R19, R20, R26 ;  /* 0x00000014131a7223 */ /* 0x000fc6000000001a */
[----:B------:R-:W5:Y:S04]  /*04b0*/  LDG.E R19, desc[UR16][R2.64+0x10] ;  /* 0x0000101002137981 */ /* 0x000f68000c1e1900 */
[----:B------:R-:W5:Y:S01]  /*04c0*/  LDG.E R20, desc[UR16][R4.64+0x10] ;  /* 0x0000101004147981 */ /* 0x000f62000c1e1900 */
[----:B------:R-:W-:-:S03]  /*04d0*/  FFMA R29, R11, R12, R26 ;  /* 0x0000000c0b1d7223 */ /* 0x000fc6000000001a */
[----:B------:R-:W5:Y:S04]  /*04e0*/  LDG.E R12, desc[UR16][R2.64+0x14] ;  /* 0x00001410020c7981 */ /* 0x000f68000c1e1900 */
[----:B------:R-:W5:Y:S04]  /*04f0*/  LDG.E R25, desc[UR16][R4.64+0x14] ;  /* 0x0000141004197981 */ /* 0x000f68000c1e1900 */
[----:B------:R-:W5:Y:S04]  /*0500*/  LDG.E R11, desc[UR16][R2.64+0x18] ;  /* 0x00001810020b7981 */ /* 0x000f68000c1e1900 */
[----:B------:R-:W5:Y:S01]  /*0510*/  LDG.E R26, desc[UR16][R2.64+0x1c] ;  /* 0x00001c10021a7981 */ /* 0x000f62000c1e1900 */
[----:B------:R-:W-:-:S04]  /*0520*/  UIADD3 UR11, UPT, UPT, UR11, 0x10, URZ ;  /* 0x000000100b0b7890 */ /* 0x000fc8000fffe0ff */
[----:B------:R-:W-:Y:S01]  /*0530*/  UISETP.NE.AND UP1, UPT, UR11, URZ, UPT ;  /* 0x000000ff0b00728c */ /* 0x000fe2000bf25270 */
[----:B------:R-:W-:Y:S02]  /*0540*/  IADD3 R10, PT, PT, R10, 0x10, RZ ;  /* 0x000000100a0a7810 */ /* 0x000fe40007ffe0ff */
[----:B------:R-:W-:Y:S01]  /*0550*/  IADD3 R6, PT, PT, R6, 0x10, RZ ;  /* 0x0000001006067810 */ /* 0x000fe20007ffe0ff */
[----:B--2---:R-:W-:-:S04]  /*0560*/  FFMA R14, R13, R14, R29 ;  /* 0x0000000e0d0e7223 */ /* 0x004fc8000000001d */
[----:B---3--:R-:W-:-:S04]  /*0570*/  FFMA R14, R15, R16, R14 ;  /* 0x000000100f0e7223 */ /* 0x008fc8000000000e */
[----:B----4-:R-:W-:-:S04]  /*0580*/  FFMA R14, R17, R18, R14 ;  /* 0x00000012110e7223 */ /* 0x010fc8000000000e */
[----:B-----5:R-:W-:-:S04]  /*0590*/  FFMA R14, R21, R22, R14 ;  /* 0x00000016150e7223 */ /* 0x020fc8000000000e */
[----:B------:R-:W-:-:S04]  /*05a0*/  FFMA R14, R23, R24, R14 ;  /* 0x00000018170e7223 */ /* 0x000fc8000000000e */
[----:B------:R-:W-:-:S04]  /*05b0*/  FFMA R19, R19, R20, R14 ;  /* 0x0000001413137223 */ /* 0x000fc8000000000e */
[----:B------:R-:W-:-:S04]  /*05c0*/  FFMA R12, R12, R25, R19 ;  /* 0x000000190c0c7223 */ /* 0x000fc80000000013 */
[----:B------:R-:W-:-:S04]  /*05d0*/  FFMA R11, R11, R28, R12 ;  /* 0x0000001c0b0b7223 */ /* 0x000fc8000000000c */
[----:B------:R-:W-:Y:S01]  /*05e0*/  FFMA R13, R26, R27, R11 ;  /* 0x0000001b1a0d7223 */ /* 0x000fe2000000000b */
[----:B------:R-:W-:Y:S06]  /*05f0*/  BRA.U UP1, `(.L_x_47) ;  /* 0xfffffffd01147547 */ /* 0x000fec000b83ffff */
.L_x_46:
[----:B------:R-:W-:Y:S05]  /*0600*/  BRA.U !UP0, `(.L_x_45) ;  /* 0x00000005082c7547 */ /* 0x000fea000b800000 */
[----:B------:R-:W-:Y:S02]  /*0610*/  UISETP.GE.U32.AND UP0, UPT, UR10, 0x8, UPT ;  /* 0x000000080a00788c */ /* 0x000fe4000bf06070 */
[----:B------:R-:W-:-:S04]  /*0620*/  ULOP3.LUT UR6, UR9, 0x7, URZ, 0xc0, !UPT ;  /* 0x0000000709067892 */ /* 0x000fc8000f8ec0ff */
[----:B------:R-:W-:-:S03]  /*0630*/  UISETP.NE.AND UP1, UPT, UR6, URZ, UPT ;  /* 0x000000ff0600728c */ /* 0x000fc6000bf25270 */
[----:B------:R-:W-:Y:S08]  /*0640*/  BRA.U !UP0, `(.L_x_48) ;  /* 0x00000001087c7547 */ /* 0x000ff0000b800000 */
[----:B------:R-:W0:Y:S01]  /*0650*/  LDC.64 R2, c[0x0][0x380] ;  /* 0x0000e000ff027b82 */ /* 0x000e220000000a00 */
[----:B------:R-:W-:Y:S02]  /*0660*/  IADD3 R11, PT, PT, R8, UR4, RZ ;  /* 0x00000004080b7c10 */ /* 0x000fe4000fffe0ff */
[----:B------:R-:W-:-:S05]  /*0670*/  IADD3 R15, PT, PT, R9, UR4, RZ ;  /* 0x00000004090f7c10 */ /* 0x000fca000fffe0ff */
[----:B------:R-:W1:Y:S01]  /*0680*/  LDC.64 R4, c[0x0][0x388] ;  /* 0x0000e200ff047b82 */ /* 0x000e620000000a00 */
[----:B0-----:R-:W-:-:S05]  /*0690*/  IMAD.WIDE R2, R11, 0x4, R2 ;  /* 0x000000040b027825 */ /* 0x001fca00078e0202 */
[----:B------:R-:W2:Y:S01]  /*06a0*/  LDG.E R14, desc[UR16][R2.64] ;  /* 0x00000010020e7981 */ /* 0x000ea2000c1e1900 */
[----:B-1----:R-:W-:-:S03]  /*06b0*/  IMAD.WIDE R4, R15, 0x4, R4 ;  /* 0x000000040f047825 */ /* 0x002fc600078e0204 */
[----:B------:R-:W3:Y:S04]  /*06c0*/  LDG.E R17, desc[UR16][R2.64+0x4] ;  /* 0x0000041002117981 */ /* 0x000ee8000c1e1900 */
[----:B------:R-:W2:Y:S04]  /*06d0*/  LDG.E R16, desc[UR16][R4.64] ;  /* 0x0000001004107981 */ /* 0x000ea8000c1e1900 */
        /* <DEDUP_REMOVED lines=13> */
[----:B------:R-:W-:Y:S01]  /*07b0*/  UIADD3 UR4, UPT, UPT, UR4, 0x8, URZ ;  /* 0x0000000804047890 */ /* 0x000fe2000fffe0ff */
[----:B--2---:R-:W-:-:S04]  /*07c0*/  FFMA R14, R14, R16, R13 ;  /* 0x000000100e0e7223 */ /* 0x004fc8000000000d */
[----:B---3--:R-:W-:-:S04]  /*07d0*/  FFMA R14, R17, R18, R14 ;  /* 0x00000012110e7223 */ /* 0x008fc8000000000e */
[----:B----4-:R-:W-:-:S04]  /*07e0*/  FFMA R14, R19, R20, R14 ;  /* 0x00000014130e7223 */ /* 0x010fc8000000000e */
[----:B-----5:R-:W-:-:S04]  /*07f0*/  FFMA R14, R21, R22, R14 ;  /* 0x00000016150e7223 */ /* 0x020fc8000000000e */
[----:B------:R-:W-:-:S04]  /*0800*/  FFMA R23, R23, R24, R14 ;  /* 0x0000001817177223 */ /* 0x000fc8000000000e */
[----:B------:R-:W-:-:S04]  /*0810*/  FFMA R15, R12, R15, R23 ;  /* 0x0000000f0c0f7223 */ /* 0x000fc80000000017 */
[----:B------:R-:W-:-:S04]  /*0820*/  FFMA R11, R6, R11, R15 ;  /* 0x0000000b060b7223 */ /* 0x000fc8000000000f */
[----:B------:R-:W-:-:S07]  /*0830*/  FFMA R13, R10, R25, R11 ;  /* 0x000000190a0d7223 */ /* 0x000fce000000000b */
.L_x_48:
        /* <DEDUP_REMOVED lines=18> */
[----:B------:R-:W5:Y:S01]  /*0960*/  LDG.E R16, desc[UR16][R4.64+0xc] ;  /* 0x00000c1004107981 */ /* 0x000f62000c1e1900 */
[----:B------:R-:W-:Y:S01]  /*0970*/  UIADD3 UR4, UPT, UPT, UR4, 0x4, URZ ;  /* 0x0000000404047890 */ /* 0x000fe2000fffe0ff */
[----:B--2---:R-:W-:-:S04]  /*0980*/  FFMA R6, R6, R10, R13 ;  /* 0x0000000a06067223 */ /* 0x004fc8000000000d */
[----:B---3--:R-:W-:-:S04]  /*0990*/  FFMA R6, R11, R12, R6 ;  /* 0x0000000c0b067223 */ /* 0x008fc80000000006 */
[----:B----4-:R-:W-:-:S04]  /*09a0*/  FFMA R6, R15, R14, R6 ;  /* 0x0000000e0f067223 */ /* 0x010fc80000000006 */
[----:B-----5:R-:W-:-:S07]  /*09b0*/  FFMA R13, R17, R16, R6 ;  /* 0x00000010110d7223 */ /* 0x020fce0000000006 */
.L_x_49:
[----:B------:R-:W-:Y:S05]  /*09c0*/  BRA.U !UP1, `(.L_x_45) ;  /* 0x00000001093c7547 */ /* 0x000fea000b800000 */
[----:B------:R-:W0:Y:S01]  /*09d0*/  LDC.64 R14, c[0x0][0x380] ;  /* 0x0000e000ff0e7b82 */ /* 0x000e220000000a00 */
[----:B------:R-:W-:Y:S01]  /*09e0*/  IADD3 R9, PT, PT, R9, UR4, RZ ;  /* 0x0000000409097c10 */ /* 0x000fe2000fffe0ff */
[----:B------:R-:W-:Y:S01]  /*09f0*/  UIADD3 UR5, UPT, UPT, -UR5, URZ, URZ ;  /* 0x000000ff05057290 */ /* 0x000fe2000fffe1ff */
[----:B------:R-:W-:-:S05]  /*0a00*/  IADD3 R17, PT, PT, R8, UR4, RZ ;  /* 0x0000000408117c10 */ /* 0x000fca000fffe0ff */
[----:B------:R-:W1:Y:S06]  /*0a10*/  LDC.64 R10, c[0x0][0x388] ;  /* 0x0000e200ff0a7b82 */ /* 0x000e6c0000000a00 */
.L_x_50:
[----:B-1----:R-:W-:-:S04]  /*0a20*/  IMAD.WIDE R2, R9, 0x4, R10 ;  /* 0x0000000409027825 */ /* 0x002fc800078e020a */
[----:B0-----:R-:W-:Y:S02]  /*0a30*/  IMAD.WIDE R4, R17, 0x4, R14 ;  /* 0x0000000411047825 */ /* 0x001fe400078e020e */
[----:B------:R-:W2:Y:S04]  /*0a40*/  LDG.E R2, desc[UR16][R2.64] ;  /* 0x0000001002027981 */ /* 0x000ea8000c1e1900 */
[----:B------:R-:W2:Y:S01]  /*0a50*/  LDG.E R4, desc[UR16][R4.64] ;  /* 0x0000001004047981 */ /* 0x000ea2000c1e1900 */
[----:B------:R-:W-:Y:S01]  /*0a60*/  UIADD3 UR5, UPT, UPT, UR5, 0x1, URZ ;  /* 0x0000000105057890 */ /* 0x000fe2000fffe0ff */
[----:B------:R-:W-:Y:S02]  /*0a70*/  IADD3 R9, PT, PT, R9, 0x1, RZ ;  /* 0x0000000109097810 */ /* 0x000fe40007ffe0ff */
[----:B------:R-:W-:Y:S01]  /*0a80*/  IADD3 R17, PT, PT, R17, 0x1, RZ ;  /* 0x0000000111117810 */ /* 0x000fe20007ffe0ff */
[----:B------:R-:W-:Y:S01]  /*0a90*/  UISETP.NE.AND UP0, UPT, UR5, URZ, UPT ;  /* 0x000000ff0500728c */ /* 0x000fe2000bf05270 */
[----:B--2---:R-:W-:-:S08]  /*0aa0*/  FFMA R13, R4, R2, R13 ;  /* 0x00000002040d7223 */ /* 0x004fd0000000000d */
[----:B------:R-:W-:Y:S05]  /*0ab0*/  BRA.U UP0, `(.L_x_50) ;  /* 0xfffffffd00d87547 */ /* 0x000fea000b83ffff */
.L_x_45:
[----:B------:R-:W0:Y:S01]  /*0ac0*/  LDC.64 R2, c[0x0][0x390] ;  /* 0x0000e400ff027b82 */ /* 0x000e220000000a00 */
[----:B------:R-:W-:-:S04]  /*0ad0*/  IMAD R7, R0, UR18, R7 ;  /* 0x0000001200077c24 */ /* 0x000fc8000f8e0207 */
[----:B0-----:R-:W-:-:S05]  /*0ae0*/  IMAD.WIDE R2, R7, 0x4, R2 ;  /* 0x0000000407027825 */ /* 0x001fca00078e0202 */
[----:B------:R-:W-:Y:S01]  /*0af0*/  STG.E desc[UR16][R2.64], R13 ;  /* 0x0000000d02007986 */ /* 0x000fe2000c101910 */
[----:B------:R-:W-:Y:S05]  /*0b00*/  EXIT ;  /* 0x000000000000794d */ /* 0x000fea0003800000 */
.L_x_51:
        /* <DEDUP_REMOVED lines=15> */
.L_x_55:


//--------------------- .nv.shared.reserved.0     --------------------------
	.section	.nv.shared.reserved.0,"aw",@nobits
	.weak		__nv_reservedSMEM_offset_0_alias
	.size		__nv_reservedSMEM_offset_0_alias, 0, 64
	.other		__nv_reservedSMEM_offset_0_alias,@"STO_CUDA_RESERVED_SHARED STV_DEFAULT"
__nv_reservedSMEM_offset_0_alias:
	.zero		0
	.zero		64


//--------------------- .nv.shared._Z7softmaxPfif --------------------------
	.section	.nv.shared._Z7softmaxPfif,"aw",@nobits
	.sectionflags	@""
	.align	4
.nv.shared._Z7softmaxPfif:
	.zero		2048


//--------------------- .nv.constant0._Z28matmul_softmax_output_kernelPfPKfS_iii --------------------------
	.section	.nv.constant0._Z28matmul_softmax_output_kernelPfPKfS_iii,"a",@progbits
	.sectionflags	@""
	.align	4
.nv.constant0._Z28matmul_softmax_output_kernelPfPKfS_iii:
	.zero		932


//--------------------- .nv.constant0._Z7softmaxPfif --------------------------
	.section	.nv.constant0._Z7softmaxPfif,"a",@progbits
	.sectionflags	@""
	.align	4
.nv.constant0._Z7softmaxPfif:
	.zero		912


//--------------------- .nv.constant0._Z11gemm_kernelPKfS0_Pfiiii --------------------------
	.section	.nv.constant0._Z11gemm_kernelPKfS0_Pfiiii,"a",@progbits
	.sectionflags	@""
	.align	4
.nv.constant0._Z11gemm_kernelPKfS0_Pfiiii:
	.zero		936


//--------------------- SYMBOLS --------------------------

	.type		.nv.reservedSmem.offset0,@object
	.size		.nv.reservedSmem.offset0,0x4
	.type		.nv.reservedSmem.cap,@object
	.size		.nv.reservedSmem.cap,0x4
